//
// Generated by NVIDIA NVVM Compiler
//
// Compiler Build ID: CL-36424714
// Cuda compilation tools, release 13.0, V13.0.88
// Based on NVVM 20.0.0
//

.version 9.0
.target sm_100
.address_size 64

	// .globl	_Z20kernelGenerarTableroPiii
.extern .func  (.param .b32 func_retval0) vprintf
(
	.param .b64 vprintf_param_0,
	.param .b64 vprintf_param_1
)
;
.global .align 4 .b8 precalc_xorwow_matrix[102400];
.global .align 4 .b8 precalc_xorwow_offset_matrix[102400];
.global .align 4 .b8 mrg32k3aM1[2304];
.global .align 4 .b8 mrg32k3aM2[2304];
.global .align 4 .b8 mrg32k3aM1SubSeq[2016];
.global .align 4 .b8 mrg32k3aM2SubSeq[2016];
.global .align 4 .b8 mrg32k3aM1Seq[2304];
.global .align 4 .b8 mrg32k3aM2Seq[2304];
.const .align 8 .b8 __cr_lgamma_table[72];
.const .align 8 .u64 FILAS;
.const .align 8 .u64 COLUMNAS;
// _ZZ20kernelEliminarBloquePiPS_iiiiE10num_camino has been demoted
.global .align 1 .b8 $str[44] = {10, 67, 97, 109, 105, 110, 111, 32, 110, 111, 32, 101, 110, 99, 111, 110, 116, 114, 97, 100, 111, 32, 100, 101, 115, 100, 101, 32, 108, 97, 32, 112, 111, 115, 105, 99, 105, 111, 110, 32, 37, 100, 10};
.global .align 1 .b8 $str$1[26] = {10, 69, 108, 32, 99, 111, 108, 111, 114, 32, 110, 111, 32, 99, 111, 105, 110, 99, 105, 100, 101, 32, 37, 100, 10};

.visible .entry _Z20kernelGenerarTableroPiii(
	.param .u64 .ptr .align 1 _Z20kernelGenerarTableroPiii_param_0,
	.param .u32 _Z20kernelGenerarTableroPiii_param_1,
	.param .u32 _Z20kernelGenerarTableroPiii_param_2
)
{
	.local .align 8 .b8 	__local_depot0[48];
	.reg .b64 	%SP;
	.reg .b64 	%SPL;
	.reg .pred 	%p<64>;
	.reg .b32 	%r<1200>;
	.reg .b64 	%rd<27>;

	mov.u64 	%SPL, __local_depot0;
	ld.param.u64 	%rd10, [_Z20kernelGenerarTableroPiii_param_0];
	ld.param.u32 	%r541, [_Z20kernelGenerarTableroPiii_param_1];
	ld.param.u32 	%r540, [_Z20kernelGenerarTableroPiii_param_2];
	add.u64 	%rd1, %SPL, 0;
	mov.u32 	%r542, %ctaid.x;
	mov.u32 	%r543, %ntid.x;
	mov.u32 	%r544, %tid.x;
	mad.lo.s32 	%r545, %r542, %r543, %r544;
	cvt.s64.s32 	%rd2, %r545;
	xor.b32  	%r546, %r541, -1429050551;
	mul.lo.s32 	%r547, %r546, 1099087573;
	setp.gt.s32 	%p1, %r541, -1;
	selp.b32 	%r548, -644748465, -1947113066, %p1;
	add.s32 	%r549, %r548, %r547;
	add.s32 	%r1, %r549, 6615241;
	add.s32 	%r936, %r547, 123456789;
	st.local.v2.u32 	[%rd1], {%r1, %r936};
	xor.b32  	%r550, %r547, 362436069;
	add.s32 	%r551, %r548, 521288629;
	st.local.v2.u32 	[%rd1+8], {%r550, %r551};
	xor.b32  	%r552, %r548, 88675123;
	add.s32 	%r932, %r547, 5783321;
	st.local.v2.u32 	[%rd1+16], {%r552, %r932};
	setp.eq.s32 	%p2, %r545, 0;
	@%p2 bra 	$L__BB0_115;
	mov.b32 	%r919, 0;
	mov.u64 	%rd26, %rd2;
$L__BB0_2:
	mov.u64 	%rd3, %rd26;
	and.b64  	%rd4, %rd3, 3;
	setp.eq.s64 	%p3, %rd4, 0;
	@%p3 bra 	$L__BB0_114;
	mul.wide.u32 	%rd12, %r919, 3200;
	mov.u64 	%rd13, precalc_xorwow_matrix;
	add.s64 	%rd5, %rd13, %rd12;
	mov.b32 	%r932, 0;
	mov.u32 	%r933, %r932;
	mov.u32 	%r934, %r932;
	mov.u32 	%r935, %r932;
	mov.u32 	%r936, %r932;
	mov.u32 	%r925, %r932;
$L__BB0_4:
	mul.wide.u32 	%rd14, %r925, 4;
	add.s64 	%rd15, %rd1, %rd14;
	ld.local.u32 	%r13, [%rd15+4];
	shl.b32 	%r14, %r925, 5;
	mov.b32 	%r931, 0;
$L__BB0_5:
	.pragma "nounroll";
	shr.u32 	%r556, %r13, %r931;
	and.b32  	%r557, %r556, 1;
	setp.eq.b32 	%p4, %r557, 1;
	not.pred 	%p5, %p4;
	add.s32 	%r558, %r14, %r931;
	mul.lo.s32 	%r559, %r558, 5;
	mul.wide.u32 	%rd16, %r559, 4;
	add.s64 	%rd6, %rd5, %rd16;
	@%p5 bra 	$L__BB0_7;
	ld.global.u32 	%r560, [%rd6];
	xor.b32  	%r936, %r936, %r560;
	ld.global.u32 	%r561, [%rd6+4];
	xor.b32  	%r935, %r935, %r561;
	ld.global.u32 	%r562, [%rd6+8];
	xor.b32  	%r934, %r934, %r562;
	ld.global.u32 	%r563, [%rd6+12];
	xor.b32  	%r933, %r933, %r563;
	ld.global.u32 	%r564, [%rd6+16];
	xor.b32  	%r932, %r932, %r564;
$L__BB0_7:
	and.b32  	%r566, %r556, 2;
	setp.eq.s32 	%p6, %r566, 0;
	@%p6 bra 	$L__BB0_9;
	ld.global.u32 	%r567, [%rd6+20];
	xor.b32  	%r936, %r936, %r567;
	ld.global.u32 	%r568, [%rd6+24];
	xor.b32  	%r935, %r935, %r568;
	ld.global.u32 	%r569, [%rd6+28];
	xor.b32  	%r934, %r934, %r569;
	ld.global.u32 	%r570, [%rd6+32];
	xor.b32  	%r933, %r933, %r570;
	ld.global.u32 	%r571, [%rd6+36];
	xor.b32  	%r932, %r932, %r571;
$L__BB0_9:
	and.b32  	%r573, %r556, 4;
	setp.eq.s32 	%p7, %r573, 0;
	@%p7 bra 	$L__BB0_11;
	ld.global.u32 	%r574, [%rd6+40];
	xor.b32  	%r936, %r936, %r574;
	ld.global.u32 	%r575, [%rd6+44];
	xor.b32  	%r935, %r935, %r575;
	ld.global.u32 	%r576, [%rd6+48];
	xor.b32  	%r934, %r934, %r576;
	ld.global.u32 	%r577, [%rd6+52];
	xor.b32  	%r933, %r933, %r577;
	ld.global.u32 	%r578, [%rd6+56];
	xor.b32  	%r932, %r932, %r578;
$L__BB0_11:
	and.b32  	%r580, %r556, 8;
	setp.eq.s32 	%p8, %r580, 0;
	@%p8 bra 	$L__BB0_13;
	ld.global.u32 	%r581, [%rd6+60];
	xor.b32  	%r936, %r936, %r581;
	ld.global.u32 	%r582, [%rd6+64];
	xor.b32  	%r935, %r935, %r582;
	ld.global.u32 	%r583, [%rd6+68];
	xor.b32  	%r934, %r934, %r583;
	ld.global.u32 	%r584, [%rd6+72];
	xor.b32  	%r933, %r933, %r584;
	ld.global.u32 	%r585, [%rd6+76];
	xor.b32  	%r932, %r932, %r585;
$L__BB0_13:
	and.b32  	%r587, %r556, 16;
	setp.eq.s32 	%p9, %r587, 0;
	@%p9 bra 	$L__BB0_15;
	ld.global.u32 	%r588, [%rd6+80];
	xor.b32  	%r936, %r936, %r588;
	ld.global.u32 	%r589, [%rd6+84];
	xor.b32  	%r935, %r935, %r589;
	ld.global.u32 	%r590, [%rd6+88];
	xor.b32  	%r934, %r934, %r590;
	ld.global.u32 	%r591, [%rd6+92];
	xor.b32  	%r933, %r933, %r591;
	ld.global.u32 	%r592, [%rd6+96];
	xor.b32  	%r932, %r932, %r592;
$L__BB0_15:
	and.b32  	%r594, %r556, 32;
	setp.eq.s32 	%p10, %r594, 0;
	@%p10 bra 	$L__BB0_17;
	ld.global.u32 	%r595, [%rd6+100];
	xor.b32  	%r936, %r936, %r595;
	ld.global.u32 	%r596, [%rd6+104];
	xor.b32  	%r935, %r935, %r596;
	ld.global.u32 	%r597, [%rd6+108];
	xor.b32  	%r934, %r934, %r597;
	ld.global.u32 	%r598, [%rd6+112];
	xor.b32  	%r933, %r933, %r598;
	ld.global.u32 	%r599, [%rd6+116];
	xor.b32  	%r932, %r932, %r599;
$L__BB0_17:
	and.b32  	%r601, %r556, 64;
	setp.eq.s32 	%p11, %r601, 0;
	@%p11 bra 	$L__BB0_19;
	ld.global.u32 	%r602, [%rd6+120];
	xor.b32  	%r936, %r936, %r602;
	ld.global.u32 	%r603, [%rd6+124];
	xor.b32  	%r935, %r935, %r603;
	ld.global.u32 	%r604, [%rd6+128];
	xor.b32  	%r934, %r934, %r604;
	ld.global.u32 	%r605, [%rd6+132];
	xor.b32  	%r933, %r933, %r605;
	ld.global.u32 	%r606, [%rd6+136];
	xor.b32  	%r932, %r932, %r606;
$L__BB0_19:
	and.b32  	%r608, %r556, 128;
	setp.eq.s32 	%p12, %r608, 0;
	@%p12 bra 	$L__BB0_21;
	ld.global.u32 	%r609, [%rd6+140];
	xor.b32  	%r936, %r936, %r609;
	ld.global.u32 	%r610, [%rd6+144];
	xor.b32  	%r935, %r935, %r610;
	ld.global.u32 	%r611, [%rd6+148];
	xor.b32  	%r934, %r934, %r611;
	ld.global.u32 	%r612, [%rd6+152];
	xor.b32  	%r933, %r933, %r612;
	ld.global.u32 	%r613, [%rd6+156];
	xor.b32  	%r932, %r932, %r613;
$L__BB0_21:
	and.b32  	%r615, %r556, 256;
	setp.eq.s32 	%p13, %r615, 0;
	@%p13 bra 	$L__BB0_23;
	ld.global.u32 	%r616, [%rd6+160];
	xor.b32  	%r936, %r936, %r616;
	ld.global.u32 	%r617, [%rd6+164];
	xor.b32  	%r935, %r935, %r617;
	ld.global.u32 	%r618, [%rd6+168];
	xor.b32  	%r934, %r934, %r618;
	ld.global.u32 	%r619, [%rd6+172];
	xor.b32  	%r933, %r933, %r619;
	ld.global.u32 	%r620, [%rd6+176];
	xor.b32  	%r932, %r932, %r620;
$L__BB0_23:
	and.b32  	%r622, %r556, 512;
	setp.eq.s32 	%p14, %r622, 0;
	@%p14 bra 	$L__BB0_25;
	ld.global.u32 	%r623, [%rd6+180];
	xor.b32  	%r936, %r936, %r623;
	ld.global.u32 	%r624, [%rd6+184];
	xor.b32  	%r935, %r935, %r624;
	ld.global.u32 	%r625, [%rd6+188];
	xor.b32  	%r934, %r934, %r625;
	ld.global.u32 	%r626, [%rd6+192];
	xor.b32  	%r933, %r933, %r626;
	ld.global.u32 	%r627, [%rd6+196];
	xor.b32  	%r932, %r932, %r627;
$L__BB0_25:
	and.b32  	%r629, %r556, 1024;
	setp.eq.s32 	%p15, %r629, 0;
	@%p15 bra 	$L__BB0_27;
	ld.global.u32 	%r630, [%rd6+200];
	xor.b32  	%r936, %r936, %r630;
	ld.global.u32 	%r631, [%rd6+204];
	xor.b32  	%r935, %r935, %r631;
	ld.global.u32 	%r632, [%rd6+208];
	xor.b32  	%r934, %r934, %r632;
	ld.global.u32 	%r633, [%rd6+212];
	xor.b32  	%r933, %r933, %r633;
	ld.global.u32 	%r634, [%rd6+216];
	xor.b32  	%r932, %r932, %r634;
$L__BB0_27:
	and.b32  	%r636, %r556, 2048;
	setp.eq.s32 	%p16, %r636, 0;
	@%p16 bra 	$L__BB0_29;
	ld.global.u32 	%r637, [%rd6+220];
	xor.b32  	%r936, %r936, %r637;
	ld.global.u32 	%r638, [%rd6+224];
	xor.b32  	%r935, %r935, %r638;
	ld.global.u32 	%r639, [%rd6+228];
	xor.b32  	%r934, %r934, %r639;
	ld.global.u32 	%r640, [%rd6+232];
	xor.b32  	%r933, %r933, %r640;
	ld.global.u32 	%r641, [%rd6+236];
	xor.b32  	%r932, %r932, %r641;
$L__BB0_29:
	and.b32  	%r643, %r556, 4096;
	setp.eq.s32 	%p17, %r643, 0;
	@%p17 bra 	$L__BB0_31;
	ld.global.u32 	%r644, [%rd6+240];
	xor.b32  	%r936, %r936, %r644;
	ld.global.u32 	%r645, [%rd6+244];
	xor.b32  	%r935, %r935, %r645;
	ld.global.u32 	%r646, [%rd6+248];
	xor.b32  	%r934, %r934, %r646;
	ld.global.u32 	%r647, [%rd6+252];
	xor.b32  	%r933, %r933, %r647;
	ld.global.u32 	%r648, [%rd6+256];
	xor.b32  	%r932, %r932, %r648;
$L__BB0_31:
	and.b32  	%r650, %r556, 8192;
	setp.eq.s32 	%p18, %r650, 0;
	@%p18 bra 	$L__BB0_33;
	ld.global.u32 	%r651, [%rd6+260];
	xor.b32  	%r936, %r936, %r651;
	ld.global.u32 	%r652, [%rd6+264];
	xor.b32  	%r935, %r935, %r652;
	ld.global.u32 	%r653, [%rd6+268];
	xor.b32  	%r934, %r934, %r653;
	ld.global.u32 	%r654, [%rd6+272];
	xor.b32  	%r933, %r933, %r654;
	ld.global.u32 	%r655, [%rd6+276];
	xor.b32  	%r932, %r932, %r655;
$L__BB0_33:
	and.b32  	%r657, %r556, 16384;
	setp.eq.s32 	%p19, %r657, 0;
	@%p19 bra 	$L__BB0_35;
	ld.global.u32 	%r658, [%rd6+280];
	xor.b32  	%r936, %r936, %r658;
	ld.global.u32 	%r659, [%rd6+284];
	xor.b32  	%r935, %r935, %r659;
	ld.global.u32 	%r660, [%rd6+288];
	xor.b32  	%r934, %r934, %r660;
	ld.global.u32 	%r661, [%rd6+292];
	xor.b32  	%r933, %r933, %r661;
	ld.global.u32 	%r662, [%rd6+296];
	xor.b32  	%r932, %r932, %r662;
$L__BB0_35:
	and.b32  	%r664, %r556, 32768;
	setp.eq.s32 	%p20, %r664, 0;
	@%p20 bra 	$L__BB0_37;
	ld.global.u32 	%r665, [%rd6+300];
	xor.b32  	%r936, %r936, %r665;
	ld.global.u32 	%r666, [%rd6+304];
	xor.b32  	%r935, %r935, %r666;
	ld.global.u32 	%r667, [%rd6+308];
	xor.b32  	%r934, %r934, %r667;
	ld.global.u32 	%r668, [%rd6+312];
	xor.b32  	%r933, %r933, %r668;
	ld.global.u32 	%r669, [%rd6+316];
	xor.b32  	%r932, %r932, %r669;
$L__BB0_37:
	add.s32 	%r931, %r931, 16;
	setp.ne.s32 	%p21, %r931, 32;
	@%p21 bra 	$L__BB0_5;
	mad.lo.s32 	%r670, %r925, -31, %r14;
	add.s32 	%r925, %r670, 1;
	setp.ne.s32 	%p22, %r925, 5;
	@%p22 bra 	$L__BB0_4;
	st.local.u32 	[%rd1+4], %r936;
	st.local.v2.u32 	[%rd1+8], {%r935, %r934};
	st.local.v2.u32 	[%rd1+16], {%r933, %r932};
	setp.eq.s64 	%p23, %rd4, 1;
	@%p23 bra 	$L__BB0_114;
	mov.b32 	%r932, 0;
	mov.u32 	%r1025, %r932;
	mov.u32 	%r1026, %r932;
	mov.u32 	%r1027, %r932;
	mov.u32 	%r936, %r932;
	mov.u32 	%r1017, %r932;
$L__BB0_41:
	mul.wide.u32 	%rd17, %r1017, 4;
	add.s64 	%rd18, %rd1, %rd17;
	ld.local.u32 	%r189, [%rd18+4];
	shl.b32 	%r190, %r1017, 5;
	mov.b32 	%r1023, 0;
$L__BB0_42:
	.pragma "nounroll";
	shr.u32 	%r673, %r189, %r1023;
	and.b32  	%r674, %r673, 1;
	setp.eq.b32 	%p24, %r674, 1;
	not.pred 	%p25, %p24;
	add.s32 	%r675, %r190, %r1023;
	mul.lo.s32 	%r676, %r675, 5;
	mul.wide.u32 	%rd19, %r676, 4;
	add.s64 	%rd7, %rd5, %rd19;
	@%p25 bra 	$L__BB0_44;
	ld.global.u32 	%r677, [%rd7];
	xor.b32  	%r936, %r936, %r677;
	ld.global.u32 	%r678, [%rd7+4];
	xor.b32  	%r1027, %r1027, %r678;
	ld.global.u32 	%r679, [%rd7+8];
	xor.b32  	%r1026, %r1026, %r679;
	ld.global.u32 	%r680, [%rd7+12];
	xor.b32  	%r1025, %r1025, %r680;
	ld.global.u32 	%r681, [%rd7+16];
	xor.b32  	%r932, %r932, %r681;
$L__BB0_44:
	and.b32  	%r683, %r673, 2;
	setp.eq.s32 	%p26, %r683, 0;
	@%p26 bra 	$L__BB0_46;
	ld.global.u32 	%r684, [%rd7+20];
	xor.b32  	%r936, %r936, %r684;
	ld.global.u32 	%r685, [%rd7+24];
	xor.b32  	%r1027, %r1027, %r685;
	ld.global.u32 	%r686, [%rd7+28];
	xor.b32  	%r1026, %r1026, %r686;
	ld.global.u32 	%r687, [%rd7+32];
	xor.b32  	%r1025, %r1025, %r687;
	ld.global.u32 	%r688, [%rd7+36];
	xor.b32  	%r932, %r932, %r688;
$L__BB0_46:
	and.b32  	%r690, %r673, 4;
	setp.eq.s32 	%p27, %r690, 0;
	@%p27 bra 	$L__BB0_48;
	ld.global.u32 	%r691, [%rd7+40];
	xor.b32  	%r936, %r936, %r691;
	ld.global.u32 	%r692, [%rd7+44];
	xor.b32  	%r1027, %r1027, %r692;
	ld.global.u32 	%r693, [%rd7+48];
	xor.b32  	%r1026, %r1026, %r693;
	ld.global.u32 	%r694, [%rd7+52];
	xor.b32  	%r1025, %r1025, %r694;
	ld.global.u32 	%r695, [%rd7+56];
	xor.b32  	%r932, %r932, %r695;
$L__BB0_48:
	and.b32  	%r697, %r673, 8;
	setp.eq.s32 	%p28, %r697, 0;
	@%p28 bra 	$L__BB0_50;
	ld.global.u32 	%r698, [%rd7+60];
	xor.b32  	%r936, %r936, %r698;
	ld.global.u32 	%r699, [%rd7+64];
	xor.b32  	%r1027, %r1027, %r699;
	ld.global.u32 	%r700, [%rd7+68];
	xor.b32  	%r1026, %r1026, %r700;
	ld.global.u32 	%r701, [%rd7+72];
	xor.b32  	%r1025, %r1025, %r701;
	ld.global.u32 	%r702, [%rd7+76];
	xor.b32  	%r932, %r932, %r702;
$L__BB0_50:
	and.b32  	%r704, %r673, 16;
	setp.eq.s32 	%p29, %r704, 0;
	@%p29 bra 	$L__BB0_52;
	ld.global.u32 	%r705, [%rd7+80];
	xor.b32  	%r936, %r936, %r705;
	ld.global.u32 	%r706, [%rd7+84];
	xor.b32  	%r1027, %r1027, %r706;
	ld.global.u32 	%r707, [%rd7+88];
	xor.b32  	%r1026, %r1026, %r707;
	ld.global.u32 	%r708, [%rd7+92];
	xor.b32  	%r1025, %r1025, %r708;
	ld.global.u32 	%r709, [%rd7+96];
	xor.b32  	%r932, %r932, %r709;
$L__BB0_52:
	and.b32  	%r711, %r673, 32;
	setp.eq.s32 	%p30, %r711, 0;
	@%p30 bra 	$L__BB0_54;
	ld.global.u32 	%r712, [%rd7+100];
	xor.b32  	%r936, %r936, %r712;
	ld.global.u32 	%r713, [%rd7+104];
	xor.b32  	%r1027, %r1027, %r713;
	ld.global.u32 	%r714, [%rd7+108];
	xor.b32  	%r1026, %r1026, %r714;
	ld.global.u32 	%r715, [%rd7+112];
	xor.b32  	%r1025, %r1025, %r715;
	ld.global.u32 	%r716, [%rd7+116];
	xor.b32  	%r932, %r932, %r716;
$L__BB0_54:
	and.b32  	%r718, %r673, 64;
	setp.eq.s32 	%p31, %r718, 0;
	@%p31 bra 	$L__BB0_56;
	ld.global.u32 	%r719, [%rd7+120];
	xor.b32  	%r936, %r936, %r719;
	ld.global.u32 	%r720, [%rd7+124];
	xor.b32  	%r1027, %r1027, %r720;
	ld.global.u32 	%r721, [%rd7+128];
	xor.b32  	%r1026, %r1026, %r721;
	ld.global.u32 	%r722, [%rd7+132];
	xor.b32  	%r1025, %r1025, %r722;
	ld.global.u32 	%r723, [%rd7+136];
	xor.b32  	%r932, %r932, %r723;
$L__BB0_56:
	and.b32  	%r725, %r673, 128;
	setp.eq.s32 	%p32, %r725, 0;
	@%p32 bra 	$L__BB0_58;
	ld.global.u32 	%r726, [%rd7+140];
	xor.b32  	%r936, %r936, %r726;
	ld.global.u32 	%r727, [%rd7+144];
	xor.b32  	%r1027, %r1027, %r727;
	ld.global.u32 	%r728, [%rd7+148];
	xor.b32  	%r1026, %r1026, %r728;
	ld.global.u32 	%r729, [%rd7+152];
	xor.b32  	%r1025, %r1025, %r729;
	ld.global.u32 	%r730, [%rd7+156];
	xor.b32  	%r932, %r932, %r730;
$L__BB0_58:
	and.b32  	%r732, %r673, 256;
	setp.eq.s32 	%p33, %r732, 0;
	@%p33 bra 	$L__BB0_60;
	ld.global.u32 	%r733, [%rd7+160];
	xor.b32  	%r936, %r936, %r733;
	ld.global.u32 	%r734, [%rd7+164];
	xor.b32  	%r1027, %r1027, %r734;
	ld.global.u32 	%r735, [%rd7+168];
	xor.b32  	%r1026, %r1026, %r735;
	ld.global.u32 	%r736, [%rd7+172];
	xor.b32  	%r1025, %r1025, %r736;
	ld.global.u32 	%r737, [%rd7+176];
	xor.b32  	%r932, %r932, %r737;
$L__BB0_60:
	and.b32  	%r739, %r673, 512;
	setp.eq.s32 	%p34, %r739, 0;
	@%p34 bra 	$L__BB0_62;
	ld.global.u32 	%r740, [%rd7+180];
	xor.b32  	%r936, %r936, %r740;
	ld.global.u32 	%r741, [%rd7+184];
	xor.b32  	%r1027, %r1027, %r741;
	ld.global.u32 	%r742, [%rd7+188];
	xor.b32  	%r1026, %r1026, %r742;
	ld.global.u32 	%r743, [%rd7+192];
	xor.b32  	%r1025, %r1025, %r743;
	ld.global.u32 	%r744, [%rd7+196];
	xor.b32  	%r932, %r932, %r744;
$L__BB0_62:
	and.b32  	%r746, %r673, 1024;
	setp.eq.s32 	%p35, %r746, 0;
	@%p35 bra 	$L__BB0_64;
	ld.global.u32 	%r747, [%rd7+200];
	xor.b32  	%r936, %r936, %r747;
	ld.global.u32 	%r748, [%rd7+204];
	xor.b32  	%r1027, %r1027, %r748;
	ld.global.u32 	%r749, [%rd7+208];
	xor.b32  	%r1026, %r1026, %r749;
	ld.global.u32 	%r750, [%rd7+212];
	xor.b32  	%r1025, %r1025, %r750;
	ld.global.u32 	%r751, [%rd7+216];
	xor.b32  	%r932, %r932, %r751;
$L__BB0_64:
	and.b32  	%r753, %r673, 2048;
	setp.eq.s32 	%p36, %r753, 0;
	@%p36 bra 	$L__BB0_66;
	ld.global.u32 	%r754, [%rd7+220];
	xor.b32  	%r936, %r936, %r754;
	ld.global.u32 	%r755, [%rd7+224];
	xor.b32  	%r1027, %r1027, %r755;
	ld.global.u32 	%r756, [%rd7+228];
	xor.b32  	%r1026, %r1026, %r756;
	ld.global.u32 	%r757, [%rd7+232];
	xor.b32  	%r1025, %r1025, %r757;
	ld.global.u32 	%r758, [%rd7+236];
	xor.b32  	%r932, %r932, %r758;
$L__BB0_66:
	and.b32  	%r760, %r673, 4096;
	setp.eq.s32 	%p37, %r760, 0;
	@%p37 bra 	$L__BB0_68;
	ld.global.u32 	%r761, [%rd7+240];
	xor.b32  	%r936, %r936, %r761;
	ld.global.u32 	%r762, [%rd7+244];
	xor.b32  	%r1027, %r1027, %r762;
	ld.global.u32 	%r763, [%rd7+248];
	xor.b32  	%r1026, %r1026, %r763;
	ld.global.u32 	%r764, [%rd7+252];
	xor.b32  	%r1025, %r1025, %r764;
	ld.global.u32 	%r765, [%rd7+256];
	xor.b32  	%r932, %r932, %r765;
$L__BB0_68:
	and.b32  	%r767, %r673, 8192;
	setp.eq.s32 	%p38, %r767, 0;
	@%p38 bra 	$L__BB0_70;
	ld.global.u32 	%r768, [%rd7+260];
	xor.b32  	%r936, %r936, %r768;
	ld.global.u32 	%r769, [%rd7+264];
	xor.b32  	%r1027, %r1027, %r769;
	ld.global.u32 	%r770, [%rd7+268];
	xor.b32  	%r1026, %r1026, %r770;
	ld.global.u32 	%r771, [%rd7+272];
	xor.b32  	%r1025, %r1025, %r771;
	ld.global.u32 	%r772, [%rd7+276];
	xor.b32  	%r932, %r932, %r772;
$L__BB0_70:
	and.b32  	%r774, %r673, 16384;
	setp.eq.s32 	%p39, %r774, 0;
	@%p39 bra 	$L__BB0_72;
	ld.global.u32 	%r775, [%rd7+280];
	xor.b32  	%r936, %r936, %r775;
	ld.global.u32 	%r776, [%rd7+284];
	xor.b32  	%r1027, %r1027, %r776;
	ld.global.u32 	%r777, [%rd7+288];
	xor.b32  	%r1026, %r1026, %r777;
	ld.global.u32 	%r778, [%rd7+292];
	xor.b32  	%r1025, %r1025, %r778;
	ld.global.u32 	%r779, [%rd7+296];
	xor.b32  	%r932, %r932, %r779;
$L__BB0_72:
	and.b32  	%r781, %r673, 32768;
	setp.eq.s32 	%p40, %r781, 0;
	@%p40 bra 	$L__BB0_74;
	ld.global.u32 	%r782, [%rd7+300];
	xor.b32  	%r936, %r936, %r782;
	ld.global.u32 	%r783, [%rd7+304];
	xor.b32  	%r1027, %r1027, %r783;
	ld.global.u32 	%r784, [%rd7+308];
	xor.b32  	%r1026, %r1026, %r784;
	ld.global.u32 	%r785, [%rd7+312];
	xor.b32  	%r1025, %r1025, %r785;
	ld.global.u32 	%r786, [%rd7+316];
	xor.b32  	%r932, %r932, %r786;
$L__BB0_74:
	add.s32 	%r1023, %r1023, 16;
	setp.ne.s32 	%p41, %r1023, 32;
	@%p41 bra 	$L__BB0_42;
	mad.lo.s32 	%r787, %r1017, -31, %r190;
	add.s32 	%r1017, %r787, 1;
	setp.ne.s32 	%p42, %r1017, 5;
	@%p42 bra 	$L__BB0_41;
	st.local.u32 	[%rd1+4], %r936;
	st.local.v2.u32 	[%rd1+8], {%r1027, %r1026};
	st.local.v2.u32 	[%rd1+16], {%r1025, %r932};
	setp.ne.s64 	%p43, %rd4, 3;
	@%p43 bra 	$L__BB0_114;
	mov.b32 	%r932, 0;
	mov.u32 	%r1117, %r932;
	mov.u32 	%r1118, %r932;
	mov.u32 	%r1119, %r932;
	mov.u32 	%r936, %r932;
	mov.u32 	%r1109, %r932;
$L__BB0_78:
	mul.wide.u32 	%rd20, %r1109, 4;
	add.s64 	%rd21, %rd1, %rd20;
	ld.local.u32 	%r365, [%rd21+4];
	shl.b32 	%r366, %r1109, 5;
	mov.b32 	%r1115, 0;
$L__BB0_79:
	.pragma "nounroll";
	shr.u32 	%r790, %r365, %r1115;
	and.b32  	%r791, %r790, 1;
	setp.eq.b32 	%p44, %r791, 1;
	not.pred 	%p45, %p44;
	add.s32 	%r792, %r366, %r1115;
	mul.lo.s32 	%r793, %r792, 5;
	mul.wide.u32 	%rd22, %r793, 4;
	add.s64 	%rd8, %rd5, %rd22;
	@%p45 bra 	$L__BB0_81;
	ld.global.u32 	%r794, [%rd8];
	xor.b32  	%r936, %r936, %r794;
	ld.global.u32 	%r795, [%rd8+4];
	xor.b32  	%r1119, %r1119, %r795;
	ld.global.u32 	%r796, [%rd8+8];
	xor.b32  	%r1118, %r1118, %r796;
	ld.global.u32 	%r797, [%rd8+12];
	xor.b32  	%r1117, %r1117, %r797;
	ld.global.u32 	%r798, [%rd8+16];
	xor.b32  	%r932, %r932, %r798;
$L__BB0_81:
	and.b32  	%r800, %r790, 2;
	setp.eq.s32 	%p46, %r800, 0;
	@%p46 bra 	$L__BB0_83;
	ld.global.u32 	%r801, [%rd8+20];
	xor.b32  	%r936, %r936, %r801;
	ld.global.u32 	%r802, [%rd8+24];
	xor.b32  	%r1119, %r1119, %r802;
	ld.global.u32 	%r803, [%rd8+28];
	xor.b32  	%r1118, %r1118, %r803;
	ld.global.u32 	%r804, [%rd8+32];
	xor.b32  	%r1117, %r1117, %r804;
	ld.global.u32 	%r805, [%rd8+36];
	xor.b32  	%r932, %r932, %r805;
$L__BB0_83:
	and.b32  	%r807, %r790, 4;
	setp.eq.s32 	%p47, %r807, 0;
	@%p47 bra 	$L__BB0_85;
	ld.global.u32 	%r808, [%rd8+40];
	xor.b32  	%r936, %r936, %r808;
	ld.global.u32 	%r809, [%rd8+44];
	xor.b32  	%r1119, %r1119, %r809;
	ld.global.u32 	%r810, [%rd8+48];
	xor.b32  	%r1118, %r1118, %r810;
	ld.global.u32 	%r811, [%rd8+52];
	xor.b32  	%r1117, %r1117, %r811;
	ld.global.u32 	%r812, [%rd8+56];
	xor.b32  	%r932, %r932, %r812;
$L__BB0_85:
	and.b32  	%r814, %r790, 8;
	setp.eq.s32 	%p48, %r814, 0;
	@%p48 bra 	$L__BB0_87;
	ld.global.u32 	%r815, [%rd8+60];
	xor.b32  	%r936, %r936, %r815;
	ld.global.u32 	%r816, [%rd8+64];
	xor.b32  	%r1119, %r1119, %r816;
	ld.global.u32 	%r817, [%rd8+68];
	xor.b32  	%r1118, %r1118, %r817;
	ld.global.u32 	%r818, [%rd8+72];
	xor.b32  	%r1117, %r1117, %r818;
	ld.global.u32 	%r819, [%rd8+76];
	xor.b32  	%r932, %r932, %r819;
$L__BB0_87:
	and.b32  	%r821, %r790, 16;
	setp.eq.s32 	%p49, %r821, 0;
	@%p49 bra 	$L__BB0_89;
	ld.global.u32 	%r822, [%rd8+80];
	xor.b32  	%r936, %r936, %r822;
	ld.global.u32 	%r823, [%rd8+84];
	xor.b32  	%r1119, %r1119, %r823;
	ld.global.u32 	%r824, [%rd8+88];
	xor.b32  	%r1118, %r1118, %r824;
	ld.global.u32 	%r825, [%rd8+92];
	xor.b32  	%r1117, %r1117, %r825;
	ld.global.u32 	%r826, [%rd8+96];
	xor.b32  	%r932, %r932, %r826;
$L__BB0_89:
	and.b32  	%r828, %r790, 32;
	setp.eq.s32 	%p50, %r828, 0;
	@%p50 bra 	$L__BB0_91;
	ld.global.u32 	%r829, [%rd8+100];
	xor.b32  	%r936, %r936, %r829;
	ld.global.u32 	%r830, [%rd8+104];
	xor.b32  	%r1119, %r1119, %r830;
	ld.global.u32 	%r831, [%rd8+108];
	xor.b32  	%r1118, %r1118, %r831;
	ld.global.u32 	%r832, [%rd8+112];
	xor.b32  	%r1117, %r1117, %r832;
	ld.global.u32 	%r833, [%rd8+116];
	xor.b32  	%r932, %r932, %r833;
$L__BB0_91:
	and.b32  	%r835, %r790, 64;
	setp.eq.s32 	%p51, %r835, 0;
	@%p51 bra 	$L__BB0_93;
	ld.global.u32 	%r836, [%rd8+120];
	xor.b32  	%r936, %r936, %r836;
	ld.global.u32 	%r837, [%rd8+124];
	xor.b32  	%r1119, %r1119, %r837;
	ld.global.u32 	%r838, [%rd8+128];
	xor.b32  	%r1118, %r1118, %r838;
	ld.global.u32 	%r839, [%rd8+132];
	xor.b32  	%r1117, %r1117, %r839;
	ld.global.u32 	%r840, [%rd8+136];
	xor.b32  	%r932, %r932, %r840;
$L__BB0_93:
	and.b32  	%r842, %r790, 128;
	setp.eq.s32 	%p52, %r842, 0;
	@%p52 bra 	$L__BB0_95;
	ld.global.u32 	%r843, [%rd8+140];
	xor.b32  	%r936, %r936, %r843;
	ld.global.u32 	%r844, [%rd8+144];
	xor.b32  	%r1119, %r1119, %r844;
	ld.global.u32 	%r845, [%rd8+148];
	xor.b32  	%r1118, %r1118, %r845;
	ld.global.u32 	%r846, [%rd8+152];
	xor.b32  	%r1117, %r1117, %r846;
	ld.global.u32 	%r847, [%rd8+156];
	xor.b32  	%r932, %r932, %r847;
$L__BB0_95:
	and.b32  	%r849, %r790, 256;
	setp.eq.s32 	%p53, %r849, 0;
	@%p53 bra 	$L__BB0_97;
	ld.global.u32 	%r850, [%rd8+160];
	xor.b32  	%r936, %r936, %r850;
	ld.global.u32 	%r851, [%rd8+164];
	xor.b32  	%r1119, %r1119, %r851;
	ld.global.u32 	%r852, [%rd8+168];
	xor.b32  	%r1118, %r1118, %r852;
	ld.global.u32 	%r853, [%rd8+172];
	xor.b32  	%r1117, %r1117, %r853;
	ld.global.u32 	%r854, [%rd8+176];
	xor.b32  	%r932, %r932, %r854;
$L__BB0_97:
	and.b32  	%r856, %r790, 512;
	setp.eq.s32 	%p54, %r856, 0;
	@%p54 bra 	$L__BB0_99;
	ld.global.u32 	%r857, [%rd8+180];
	xor.b32  	%r936, %r936, %r857;
	ld.global.u32 	%r858, [%rd8+184];
	xor.b32  	%r1119, %r1119, %r858;
	ld.global.u32 	%r859, [%rd8+188];
	xor.b32  	%r1118, %r1118, %r859;
	ld.global.u32 	%r860, [%rd8+192];
	xor.b32  	%r1117, %r1117, %r860;
	ld.global.u32 	%r861, [%rd8+196];
	xor.b32  	%r932, %r932, %r861;
$L__BB0_99:
	and.b32  	%r863, %r790, 1024;
	setp.eq.s32 	%p55, %r863, 0;
	@%p55 bra 	$L__BB0_101;
	ld.global.u32 	%r864, [%rd8+200];
	xor.b32  	%r936, %r936, %r864;
	ld.global.u32 	%r865, [%rd8+204];
	xor.b32  	%r1119, %r1119, %r865;
	ld.global.u32 	%r866, [%rd8+208];
	xor.b32  	%r1118, %r1118, %r866;
	ld.global.u32 	%r867, [%rd8+212];
	xor.b32  	%r1117, %r1117, %r867;
	ld.global.u32 	%r868, [%rd8+216];
	xor.b32  	%r932, %r932, %r868;
$L__BB0_101:
	and.b32  	%r870, %r790, 2048;
	setp.eq.s32 	%p56, %r870, 0;
	@%p56 bra 	$L__BB0_103;
	ld.global.u32 	%r871, [%rd8+220];
	xor.b32  	%r936, %r936, %r871;
	ld.global.u32 	%r872, [%rd8+224];
	xor.b32  	%r1119, %r1119, %r872;
	ld.global.u32 	%r873, [%rd8+228];
	xor.b32  	%r1118, %r1118, %r873;
	ld.global.u32 	%r874, [%rd8+232];
	xor.b32  	%r1117, %r1117, %r874;
	ld.global.u32 	%r875, [%rd8+236];
	xor.b32  	%r932, %r932, %r875;
$L__BB0_103:
	and.b32  	%r877, %r790, 4096;
	setp.eq.s32 	%p57, %r877, 0;
	@%p57 bra 	$L__BB0_105;
	ld.global.u32 	%r878, [%rd8+240];
	xor.b32  	%r936, %r936, %r878;
	ld.global.u32 	%r879, [%rd8+244];
	xor.b32  	%r1119, %r1119, %r879;
	ld.global.u32 	%r880, [%rd8+248];
	xor.b32  	%r1118, %r1118, %r880;
	ld.global.u32 	%r881, [%rd8+252];
	xor.b32  	%r1117, %r1117, %r881;
	ld.global.u32 	%r882, [%rd8+256];
	xor.b32  	%r932, %r932, %r882;
$L__BB0_105:
	and.b32  	%r884, %r790, 8192;
	setp.eq.s32 	%p58, %r884, 0;
	@%p58 bra 	$L__BB0_107;
	ld.global.u32 	%r885, [%rd8+260];
	xor.b32  	%r936, %r936, %r885;
	ld.global.u32 	%r886, [%rd8+264];
	xor.b32  	%r1119, %r1119, %r886;
	ld.global.u32 	%r887, [%rd8+268];
	xor.b32  	%r1118, %r1118, %r887;
	ld.global.u32 	%r888, [%rd8+272];
	xor.b32  	%r1117, %r1117, %r888;
	ld.global.u32 	%r889, [%rd8+276];
	xor.b32  	%r932, %r932, %r889;
$L__BB0_107:
	and.b32  	%r891, %r790, 16384;
	setp.eq.s32 	%p59, %r891, 0;
	@%p59 bra 	$L__BB0_109;
	ld.global.u32 	%r892, [%rd8+280];
	xor.b32  	%r936, %r936, %r892;
	ld.global.u32 	%r893, [%rd8+284];
	xor.b32  	%r1119, %r1119, %r893;
	ld.global.u32 	%r894, [%rd8+288];
	xor.b32  	%r1118, %r1118, %r894;
	ld.global.u32 	%r895, [%rd8+292];
	xor.b32  	%r1117, %r1117, %r895;
	ld.global.u32 	%r896, [%rd8+296];
	xor.b32  	%r932, %r932, %r896;
$L__BB0_109:
	and.b32  	%r898, %r790, 32768;
	setp.eq.s32 	%p60, %r898, 0;
	@%p60 bra 	$L__BB0_111;
	ld.global.u32 	%r899, [%rd8+300];
	xor.b32  	%r936, %r936, %r899;
	ld.global.u32 	%r900, [%rd8+304];
	xor.b32  	%r1119, %r1119, %r900;
	ld.global.u32 	%r901, [%rd8+308];
	xor.b32  	%r1118, %r1118, %r901;
	ld.global.u32 	%r902, [%rd8+312];
	xor.b32  	%r1117, %r1117, %r902;
	ld.global.u32 	%r903, [%rd8+316];
	xor.b32  	%r932, %r932, %r903;
$L__BB0_111:
	add.s32 	%r1115, %r1115, 16;
	setp.ne.s32 	%p61, %r1115, 32;
	@%p61 bra 	$L__BB0_79;
	mad.lo.s32 	%r904, %r1109, -31, %r366;
	add.s32 	%r1109, %r904, 1;
	setp.ne.s32 	%p62, %r1109, 5;
	@%p62 bra 	$L__BB0_78;
	st.local.u32 	[%rd1+4], %r936;
	st.local.v2.u32 	[%rd1+8], {%r1119, %r1118};
	st.local.v2.u32 	[%rd1+16], {%r1117, %r932};
$L__BB0_114:
	shr.u64 	%rd26, %rd3, 2;
	add.s32 	%r919, %r919, 1;
	setp.gt.u64 	%p63, %rd3, 3;
	@%p63 bra 	$L__BB0_2;
$L__BB0_115:
	cvta.to.global.u64 	%rd23, %rd10;
	shr.u32 	%r905, %r936, 2;
	xor.b32  	%r906, %r905, %r936;
	shl.b32 	%r907, %r932, 4;
	shl.b32 	%r908, %r906, 1;
	xor.b32  	%r909, %r908, %r907;
	xor.b32  	%r910, %r909, %r906;
	xor.b32  	%r911, %r910, %r932;
	add.s32 	%r912, %r1, %r911;
	add.s32 	%r913, %r912, 362437;
	rem.u32 	%r914, %r913, %r540;
	add.s32 	%r915, %r914, 1;
	abs.s32 	%r916, %r915;
	shl.b64 	%rd24, %rd2, 2;
	add.s64 	%rd25, %rd23, %rd24;
	st.global.u32 	[%rd25], %r916;
	ret;

}
	// .globl	_Z20kernelEliminarBloquePiPS_iiii
.visible .entry _Z20kernelEliminarBloquePiPS_iiii(
	.param .u64 .ptr .align 1 _Z20kernelEliminarBloquePiPS_iiii_param_0,
	.param .u64 .ptr .align 1 _Z20kernelEliminarBloquePiPS_iiii_param_1,
	.param .u32 _Z20kernelEliminarBloquePiPS_iiii_param_2,
	.param .u32 _Z20kernelEliminarBloquePiPS_iiii_param_3,
	.param .u32 _Z20kernelEliminarBloquePiPS_iiii_param_4,
	.param .u32 _Z20kernelEliminarBloquePiPS_iiii_param_5
)
{
	.local .align 8 .b8 	__local_depot1[8];
	.reg .b64 	%SP;
	.reg .b64 	%SPL;
	.reg .pred 	%p<14>;
	.reg .b16 	%rs<8>;
	.reg .b32 	%r<27>;
	.reg .b64 	%rd<15>;
	// demoted variable
	.shared .align 4 .u32 _ZZ20kernelEliminarBloquePiPS_iiiiE10num_camino;
	mov.u64 	%SPL, __local_depot1;
	cvta.local.u64 	%SP, %SPL;
	ld.param.u64 	%rd2, [_Z20kernelEliminarBloquePiPS_iiii_param_0];
	ld.param.u32 	%r9, [_Z20kernelEliminarBloquePiPS_iiii_param_2];
	ld.param.u32 	%r8, [_Z20kernelEliminarBloquePiPS_iiii_param_3];
	ld.param.u32 	%r10, [_Z20kernelEliminarBloquePiPS_iiii_param_4];
	ld.param.u32 	%r11, [_Z20kernelEliminarBloquePiPS_iiii_param_5];
	cvta.to.global.u64 	%rd3, %rd2;
	add.u64 	%rd4, %SP, 0;
	add.u64 	%rd1, %SPL, 0;
	mov.u32 	%r12, %ctaid.x;
	mov.u32 	%r13, %ntid.x;
	mov.u32 	%r14, %tid.x;
	mad.lo.s32 	%r1, %r12, %r13, %r14;
	mad.lo.s32 	%r2, %r10, %r9, %r11;
	add.s32 	%r3, %r1, 1;
	mul.wide.s32 	%rd5, %r1, 4;
	add.s64 	%rd6, %rd3, %rd5;
	ld.global.u32 	%r15, [%rd6];
	mul.wide.s32 	%rd7, %r2, 4;
	add.s64 	%rd8, %rd3, %rd7;
	ld.global.u32 	%r16, [%rd8];
	setp.ne.s32 	%p2, %r15, %r16;
	@%p2 bra 	$L__BB1_8;
	rem.s32 	%r4, %r3, %r8;
	ld.const.u32 	%r19, [FILAS];
	ld.const.u32 	%r20, [COLUMNAS];
	mul.lo.s32 	%r5, %r20, %r19;
	mov.pred 	%p13, -1;
	mov.b16 	%rs7, 0;
	mov.u64 	%rd12, $str;
	mov.u32 	%r26, %r4;
$L__BB1_2:
	setp.gt.s32 	%p4, %r4, 0;
	@%p4 bra 	$L__BB1_5;
	setp.ge.s32 	%p5, %r26, %r8;
	@%p5 bra 	$L__BB1_9;
	setp.lt.s32 	%p6, %r1, %r5;
	and.b16  	%rs4, %rs7, 255;
	setp.eq.s16 	%p7, %rs4, 0;
	and.pred  	%p8, %p6, %p7;
	and.pred  	%p9, %p13, %p8;
	not.pred 	%p10, %p9;
	@%p10 bra 	$L__BB1_9;
$L__BB1_5:
	setp.ne.s32 	%p11, %r1, %r2;
	st.local.u32 	[%rd1], %r1;
	cvta.global.u64 	%rd13, %rd12;
	{ // callseq 1, 0
	.param .b64 param0;
	st.param.b64 	[param0], %rd13;
	.param .b64 param1;
	st.param.b64 	[param1], %rd4;
	.param .b32 retval0;
	call.uni (retval0), 
	vprintf, 
	(
	param0, 
	param1
	);
	ld.param.b32 	%r21, [retval0];
	} // callseq 1
	@%p11 bra 	$L__BB1_7;
	atom.shared.add.u32 	%r23, [_ZZ20kernelEliminarBloquePiPS_iiiiE10num_camino], 1;
	mov.b16 	%rs7, 1;
$L__BB1_7:
	bar.sync 	0;
	div.s32 	%r24, %r3, %r8;
	mul.lo.s32 	%r25, %r24, %r8;
	sub.s32 	%r26, %r3, %r25;
	mov.pred 	%p13, 0;
	bra.uni 	$L__BB1_2;
$L__BB1_8:
	st.local.u32 	[%rd1], %r1;
	mov.u64 	%rd9, $str$1;
	cvta.global.u64 	%rd10, %rd9;
	{ // callseq 0, 0
	.param .b64 param0;
	st.param.b64 	[param0], %rd10;
	.param .b64 param1;
	st.param.b64 	[param1], %rd4;
	.param .b32 retval0;
	call.uni (retval0), 
	vprintf, 
	(
	param0, 
	param1
	);
	ld.param.b32 	%r17, [retval0];
	} // callseq 0
$L__BB1_9:
	ret;

}


// ===== COMPILED SASS (sm_100) =====

	.target	sm_100

	.elftype	@"ET_EXEC"


//--------------------- .note.nv.tkinfo           --------------------------
	.section	.note.nv.tkinfo,"",@"SHT_NOTE"
	.sectionflags	@"SHF_NOTE_NV_TKINFO"
	.tkinfo
        /*0018*/ 	.word	0x00000002
        /*0030*/ 	.string	""
        /*0030*/ 	.string	"ptxas"
        /*0030*/ 	.string	"Cuda compilation tools, release 13.0, V13.0.88"
        /*0030*/ 	.string	"Build cuda_13.0.r13.0/compiler.36424714_0"
        /*0030*/ 	.string	"-arch sm_100 -m 64 "



//--------------------- .note.nv.cuinfo           --------------------------
	.section	.note.nv.cuinfo,"",@"SHT_NOTE"
	.sectionflags	@"SHF_NOTE_NV_CUINFO"
        /*0018*/ 	.short	0x0002
        /*001a*/ 	.short	0x0064
        /*001c*/ 	.short	0x0082
	.zero		2


//--------------------- .nv.info                  --------------------------
	.section	.nv.info,"",@"SHT_CUDA_INFO"
	.align	4


	//----- nvinfo : EIATTR_REGCOUNT
	.align		4
        /*0000*/ 	.byte	0x04, 0x2f
        /*0002*/ 	.short	(.L_14 - .L_13)
	.align		4
.L_13:
        /*0004*/ 	.word	index@(_Z20kernelGenerarTableroPiii)
        /*0008*/ 	.word	0x0000001f


	//----- nvinfo : EIATTR_FRAME_SIZE
	.align		4
.L_14:
        /*000c*/ 	.byte	0x04, 0x11
        /*000e*/ 	.short	(.L_16 - .L_15)
	.align		4
.L_15:
        /*0010*/ 	.word	index@(_Z20kernelGenerarTableroPiii)
        /*0014*/ 	.word	0x00000030


	//----- nvinfo : EIATTR_REGCOUNT
	.align		4
.L_16:
        /*0018*/ 	.byte	0x04, 0x2f
        /*001a*/ 	.short	(.L_18 - .L_17)
	.align		4
.L_17:
        /*001c*/ 	.word	index@(_Z20kernelEliminarBloquePiPS_iiii)
        /*0020*/ 	.word	0x0000001c


	//----- nvinfo : EIATTR_FRAME_SIZE
	.align		4
.L_18:
        /*0024*/ 	.byte	0x04, 0x11
        /*0026*/ 	.short	(.L_20 - .L_19)
	.align		4
.L_19:
        /*0028*/ 	.word	index@(_Z20kernelEliminarBloquePiPS_iiii)
        /*002c*/ 	.word	0x00000008


	//----- nvinfo : EIATTR_MIN_STACK_SIZE
	.align		4
.L_20:
        /*0030*/ 	.byte	0x04, 0x12
        /*0032*/ 	.short	(.L_22 - .L_21)
	.align		4
.L_21:
        /*0034*/ 	.word	index@(_Z20kernelEliminarBloquePiPS_iiii)
        /*0038*/ 	.word	0x00000008


	//----- nvinfo : EIATTR_MIN_STACK_SIZE
	.align		4
.L_22:
        /*003c*/ 	.byte	0x04, 0x12
        /*003e*/ 	.short	(.L_24 - .L_23)
	.align		4
.L_23:
        /*0040*/ 	.word	index@(_Z20kernelGenerarTableroPiii)
        /*0044*/ 	.word	0x00000030
.L_24:


//--------------------- .nv.compat                --------------------------
	.section	.nv.compat,"",@"SHT_CUDA_COMPAT_INFO"
	.align	4
        /*0000*/ 	.byte	0x02, 0x09, 0x00, 0x00, 0x02, 0x02, 0x01, 0x00, 0x02, 0x05, 0x05, 0x00, 0x03, 0x07, 0x01, 0x01
        /*0010*/ 	.byte	0x02, 0x03, 0x00, 0x00, 0x02, 0x06, 0x01, 0x00, 0x04, 0x0b, 0x08, 0x00, 0x09, 0x00, 0x00, 0x00
        /*0020*/ 	.byte	0x00, 0x00, 0x00, 0x00


//--------------------- .nv.info._Z20kernelEliminarBloquePiPS_iiii --------------------------
	.section	.nv.info._Z20kernelEliminarBloquePiPS_iiii,"",@"SHT_CUDA_INFO"
	.sectionflags	@""
	.align	4


	//----- nvinfo : EIATTR_CUDA_API_VERSION
	.align		4
        /*0000*/ 	.byte	0x04, 0x37
        /*0002*/ 	.short	(.L_26 - .L_25)
.L_25:
        /*0004*/ 	.word	0x00000082


	//----- nvinfo : EIATTR_KPARAM_INFO
	.align		4
.L_26:
        /*0008*/ 	.byte	0x04, 0x17
        /*000a*/ 	.short	(.L_28 - .L_27)
.L_27:
        /*000c*/ 	.word	0x00000000
        /*0010*/ 	.short	0x0005
        /*0012*/ 	.short	0x001c
        /*0014*/ 	.byte	0x00, 0xf0, 0x11, 0x00


	//----- nvinfo : EIATTR_KPARAM_INFO
	.align		4
.L_28:
        /*0018*/ 	.byte	0x04, 0x17
        /*001a*/ 	.short	(.L_30 - .L_29)
.L_29:
        /*001c*/ 	.word	0x00000000
        /*0020*/ 	.short	0x0004
        /*0022*/ 	.short	0x0018
        /*0024*/ 	.byte	0x00, 0xf0, 0x11, 0x00


	//----- nvinfo : EIATTR_KPARAM_INFO
	.align		4
.L_30:
        /*0028*/ 	.byte	0x04, 0x17
        /*002a*/ 	.short	(.L_32 - .L_31)
.L_31:
        /*002c*/ 	.word	0x00000000
        /*0030*/ 	.short	0x0003
        /*0032*/ 	.short	0x0014
        /*0034*/ 	.byte	0x00, 0xf0, 0x11, 0x00


	//----- nvinfo : EIATTR_KPARAM_INFO
	.align		4
.L_32:
        /*0038*/ 	.byte	0x04, 0x17
        /*003a*/ 	.short	(.L_34 - .L_33)
.L_33:
        /*003c*/ 	.word	0x00000000
        /*0040*/ 	.short	0x0002
        /*0042*/ 	.short	0x0010
        /*0044*/ 	.byte	0x00, 0xf0, 0x11, 0x00


	//----- nvinfo : EIATTR_KPARAM_INFO
	.align		4
.L_34:
        /*0048*/ 	.byte	0x04, 0x17
        /*004a*/ 	.short	(.L_36 - .L_35)
.L_35:
        /*004c*/ 	.word	0x00000000
        /*0050*/ 	.short	0x0001
        /*0052*/ 	.short	0x0008
        /*0054*/ 	.byte	0x00, 0xf5, 0x21, 0x00


	//----- nvinfo : EIATTR_KPARAM_INFO
	.align		4
.L_36:
        /*0058*/ 	.byte	0x04, 0x17
        /*005a*/ 	.short	(.L_38 - .L_37)
.L_37:
        /*005c*/ 	.word	0x00000000
        /*0060*/ 	.short	0x0000
        /*0062*/ 	.short	0x0000
        /*0064*/ 	.byte	0x00, 0xf5, 0x21, 0x00


	//----- nvinfo : EIATTR_SPARSE_MMA_MASK
	.align		4
.L_38:
        /*0068*/ 	.byte	0x03, 0x50
        /*006a*/ 	.short	0x0000


	//----- nvinfo : EIATTR_MAXREG_COUNT
	.align		4
        /*006c*/ 	.byte	0x03, 0x1b
        /*006e*/ 	.short	0x00ff


	//----- nvinfo : EIATTR_NUM_BARRIERS
	.align		4
        /*0070*/ 	.byte	0x02, 0x4c
        /*0072*/ 	.byte	0x01
	.zero		1


	//----- nvinfo : EIATTR_EXTERNS
	.align		4
        /*0074*/ 	.byte	0x04, 0x0f
        /*0076*/ 	.short	(.L_40 - .L_39)


	//   ....[0]....
	.align		4
.L_39:
        /*0078*/ 	.word	index@(vprintf)


	//----- nvinfo : EIATTR_MERCURY_ISA_VERSION
	.align		4
.L_40:
        /*007c*/ 	.byte	0x03, 0x5f
        /*007e*/ 	.short	0x0101


	//----- nvinfo : EIATTR_VRC_CTA_INIT_COUNT
	.align		4
        /*0080*/ 	.byte	0x02, 0x4a
	.zero		1
	.zero		1


	//----- nvinfo : EIATTR_SYSCALL_OFFSETS
	.align		4
        /*0084*/ 	.byte	0x04, 0x46
        /*0086*/ 	.short	(.L_42 - .L_41)


	//   ....[0]....
.L_41:
        /*0088*/ 	.word	0x00000490


	//   ....[1]....
        /*008c*/ 	.word	0x000007c0


	//----- nvinfo : EIATTR_EXIT_INSTR_OFFSETS
	.align		4
.L_42:
        /*0090*/ 	.byte	0x04, 0x1c
        /*0092*/ 	.short	(.L_44 - .L_43)


	//   ....[0]....
.L_43:
        /*0094*/ 	.word	0x00000380


	//   ....[1]....
        /*0098*/ 	.word	0x000003c0


	//   ....[2]....
        /*009c*/ 	.word	0x000007d0


	//----- nvinfo : EIATTR_CRS_STACK_SIZE
	.align		4
.L_44:
        /*00a0*/ 	.byte	0x04, 0x1e
        /*00a2*/ 	.short	(.L_46 - .L_45)
.L_45:
        /*00a4*/ 	.word	0x00000000


	//----- nvinfo : EIATTR_CBANK_PARAM_SIZE
	.align		4
.L_46:
        /*00a8*/ 	.byte	0x03, 0x19
        /*00aa*/ 	.short	0x0020


	//----- nvinfo : EIATTR_PARAM_CBANK
	.align		4
        /*00ac*/ 	.byte	0x04, 0x0a
        /*00ae*/ 	.short	(.L_48 - .L_47)
	.align		4
.L_47:
        /*00b0*/ 	.word	index@(.nv.constant0._Z20kernelEliminarBloquePiPS_iiii)
        /*00b4*/ 	.short	0x0380
        /*00b6*/ 	.short	0x0020


	//----- nvinfo : EIATTR_SW_WAR
	.align		4
.L_48:
        /*00b8*/ 	.byte	0x04, 0x36
        /*00ba*/ 	.short	(.L_50 - .L_49)
.L_49:
        /*00bc*/ 	.word	0x00000008
.L_50:


//--------------------- .nv.info._Z20kernelGenerarTableroPiii --------------------------
	.section	.nv.info._Z20kernelGenerarTableroPiii,"",@"SHT_CUDA_INFO"
	.sectionflags	@""
	.align	4


	//----- nvinfo : EIATTR_CUDA_API_VERSION
	.align		4
        /*0000*/ 	.byte	0x04, 0x37
        /*0002*/ 	.short	(.L_52 - .L_51)
.L_51:
        /*0004*/ 	.word	0x00000082


	//----- nvinfo : EIATTR_KPARAM_INFO
	.align		4
.L_52:
        /*0008*/ 	.byte	0x04, 0x17
        /*000a*/ 	.short	(.L_54 - .L_53)
.L_53:
        /*000c*/ 	.word	0x00000000
        /*0010*/ 	.short	0x0002
        /*0012*/ 	.short	0x000c
        /*0014*/ 	.byte	0x00, 0xf0, 0x11, 0x00


	//----- nvinfo : EIATTR_KPARAM_INFO
	.align		4
.L_54:
        /*0018*/ 	.byte	0x04, 0x17
        /*001a*/ 	.short	(.L_56 - .L_55)
.L_55:
        /*001c*/ 	.word	0x00000000
        /*0020*/ 	.short	0x0001
        /*0022*/ 	.short	0x0008
        /*0024*/ 	.byte	0x00, 0xf0, 0x11, 0x00


	//----- nvinfo : EIATTR_KPARAM_INFO
	.align		4
.L_56:
        /*0028*/ 	.byte	0x04, 0x17
        /*002a*/ 	.short	(.L_58 - .L_57)
.L_57:
        /*002c*/ 	.word	0x00000000
        /*0030*/ 	.short	0x0000
        /*0032*/ 	.short	0x0000
        /*0034*/ 	.byte	0x00, 0xf5, 0x21, 0x00


	//----- nvinfo : EIATTR_SPARSE_MMA_MASK
	.align		4
.L_58:
        /*0038*/ 	.byte	0x03, 0x50
        /*003a*/ 	.short	0x0000


	//----- nvinfo : EIATTR_MAXREG_COUNT
	.align		4
        /*003c*/ 	.byte	0x03, 0x1b
        /*003e*/ 	.short	0x00ff


	//----- nvinfo : EIATTR_MERCURY_ISA_VERSION
	.align		4
        /*0040*/ 	.byte	0x03, 0x5f
        /*0042*/ 	.short	0x0101


	//----- nvinfo : EIATTR_VRC_CTA_INIT_COUNT
	.align		4
        /*0044*/ 	.byte	0x02, 0x4a
	.zero		1
	.zero		1


	//----- nvinfo : EIATTR_EXIT_INSTR_OFFSETS
	.align		4
        /*0048*/ 	.byte	0x04, 0x1c
        /*004a*/ 	.short	(.L_60 - .L_59)


	//   ....[0]....
.L_59:
        /*004c*/ 	.word	0x000028d0


	//----- nvinfo : EIATTR_CRS_STACK_SIZE
	.align		4
.L_60:
        /*0050*/ 	.byte	0x04, 0x1e
        /*0052*/ 	.short	(.L_62 - .L_61)
.L_61:
        /*0054*/ 	.word	0x00000000


	//----- nvinfo : EIATTR_CBANK_PARAM_SIZE
	.align		4
.L_62:
        /*0058*/ 	.byte	0x03, 0x19
        /*005a*/ 	.short	0x0010


	//----- nvinfo : EIATTR_PARAM_CBANK
	.align		4
        /*005c*/ 	.byte	0x04, 0x0a
        /*005e*/ 	.short	(.L_64 - .L_63)
	.align		4
.L_63:
        /*0060*/ 	.word	index@(.nv.constant0._Z20kernelGenerarTableroPiii)
        /*0064*/ 	.short	0x0380
        /*0066*/ 	.short	0x0010


	//----- nvinfo : EIATTR_SW_WAR
	.align		4
.L_64:
        /*0068*/ 	.byte	0x04, 0x36
        /*006a*/ 	.short	(.L_66 - .L_65)
.L_65:
        /*006c*/ 	.word	0x00000008
.L_66:


//--------------------- .nv.callgraph             --------------------------
	.section	.nv.callgraph,"",@"SHT_CUDA_CALLGRAPH"
	.align	4
	.sectionentsize	8
	.align		4
        /*0000*/ 	.word	0x00000000
	.align		4
        /*0004*/ 	.word	0xffffffff
	.align		4
        /*0008*/ 	.word	index@(_Z20kernelEliminarBloquePiPS_iiii)
	.align		4
        /*000c*/ 	.word	index@(vprintf)
	.align		4
        /*0010*/ 	.word	0x00000000
	.align		4
        /*0014*/ 	.word	0xfffffffe
	.align		4
        /*0018*/ 	.word	0x00000000
	.align		4
        /*001c*/ 	.word	0xfffffffd
	.align		4
        /*0020*/ 	.word	0x00000000
	.align		4
        /*0024*/ 	.word	0xfffffffc


//--------------------- .nv.constant4             --------------------------
	.section	.nv.constant4,"a",@progbits
	.align	8
	.align		8
.nv.constant4:
        /*0000*/ 	.dword	vprintf
	.align		8
        /*0008*/ 	.dword	precalc_xorwow_matrix
	.align		8
        /*0010*/ 	.dword	precalc_xorwow_offset_matrix
	.align		8
        /*0018*/ 	.dword	mrg32k3aM1
	.align		8
        /*0020*/ 	.dword	mrg32k3aM2
	.align		8
        /*0028*/ 	.dword	mrg32k3aM1SubSeq
	.align		8
        /*0030*/ 	.dword	mrg32k3aM2SubSeq
	.align		8
        /*0038*/ 	.dword	mrg32k3aM1Seq
	.align		8
        /*0040*/ 	.dword	mrg32k3aM2Seq
	.align		8
        /*0048*/ 	.dword	$str
	.align		8
        /*0050*/ 	.dword	$str$1


//--------------------- .nv.constant3             --------------------------
	.section	.nv.constant3,"a",@progbits
	.align	8
.nv.constant3:
	.type		__cr_lgamma_table,@object
	.size		__cr_lgamma_table,(FILAS - __cr_lgamma_table)
__cr_lgamma_table:
        /*0000*/ 	.byte	0x00, 0x00, 0x00, 0x00, 0x00, 0x00, 0x00, 0x00, 0x00, 0x00, 0x00, 0x00, 0x00, 0x00, 0x00, 0x00
        /*0010*/ 	.byte	0xef, 0x39, 0xfa, 0xfe, 0x42, 0x2e, 0xe6, 0x3f, 0x02, 0x20, 0x2a, 0xfa, 0x0b, 0xab, 0xfc, 0x3f
        /*0020*/ 	.byte	0xf9, 0x2c, 0x92, 0x7c, 0xa7, 0x6c, 0x09, 0x40, 0xc9, 0x79, 0x44, 0x3c, 0x64, 0x26, 0x13, 0x40
        /*0030*/ 	.byte	0xca, 0x01, 0xcf, 0x3a, 0x27, 0x51, 0x1a, 0x40, 0x30, 0xcc, 0x2d, 0xf3, 0xe1, 0x0c, 0x21, 0x40
        /*0040*/ 	.byte	0x0d, 0xb7, 0xfc, 0x82, 0x8e, 0x35, 0x25, 0x40
	.type		FILAS,@object
	.size		FILAS,(COLUMNAS - FILAS)
FILAS:
	.zero		8
	.type		COLUMNAS,@object
	.size		COLUMNAS,(.L_10 - COLUMNAS)
COLUMNAS:
	.zero		8
.L_10:


//--------------------- .text._Z20kernelEliminarBloquePiPS_iiii --------------------------
	.section	.text._Z20kernelEliminarBloquePiPS_iiii,"ax",@progbits
	.align	128
        .global         _Z20kernelEliminarBloquePiPS_iiii
        .type           _Z20kernelEliminarBloquePiPS_iiii,@function
        .size           _Z20kernelEliminarBloquePiPS_iiii,(.L_x_21 - _Z20kernelEliminarBloquePiPS_iiii)
        .other          _Z20kernelEliminarBloquePiPS_iiii,@"STO_CUDA_ENTRY STV_DEFAULT"
_Z20kernelEliminarBloquePiPS_iiii:
.text._Z20kernelEliminarBloquePiPS_iiii:
[----:B------:R-:W0:Y:S01]  /*0000*/  LDC R1, c[0x0][0x37c] ;  /* 0x0000df00ff017b82 */ /* 0x000e220000000800 */
[----:B------:R-:W1:Y:S01]  /*0010*/  S2R R3, SR_TID.X ;  /* 0x0000000000037919 */ /* 0x000e620000002100 */
[----:B------:R-:W2:Y:S06]  /*0020*/  LDCU UR6, c[0x0][0x2fc] ;  /* 0x00005f80ff0677ac */ /* 0x000eac0008000800 */
[----:B------:R-:W3:Y:S01]  /*0030*/  LDC R0, c[0x0][0x390] ;  /* 0x0000e400ff007b82 */ /* 0x000ee20000000800 */
[----:B0-----:R-:W-:Y:S01]  /*0040*/  VIADD R1, R1, 0xfffffff8 ;  /* 0xfffffff801017836 */ /* 0x001fe20000000000 */
[----:B------:R-:W0:Y:S01]  /*0050*/  LDCU.64 UR4, c[0x0][0x358] ;  /* 0x00006b00ff0477ac */ /* 0x000e220008000a00 */
[----:B------:R-:W4:Y:S05]  /*0060*/  LDCU UR36, c[0x0][0x394] ;  /* 0x00007280ff2477ac */ /* 0x000f2a0008000800 */
[----:B------:R-:W3:Y:S08]  /*0070*/  LDC.64 R16, c[0x0][0x398] ;  /* 0x0000e600ff107b82 */ /* 0x000ef00000000a00 */
[----:B------:R-:W1:Y:S08]  /*0080*/  S2UR UR7, SR_CTAID.X ;  /* 0x00000000000779c3 */ /* 0x000e700000002500 */
[----:B------:R-:W1:Y:S08]  /*0090*/  LDC R18, c[0x0][0x360] ;  /* 0x0000d800ff127b82 */ /* 0x000e700000000800 */
[----:B------:R-:W5:Y:S01]  /*00a0*/  LDC.64 R4, c[0x0][0x380] ;  /* 0x0000e000ff047b82 */ /* 0x000f620000000a00 */
[----:B---3--:R-:W-:-:S02]  /*00b0*/  IMAD R17, R16, R0, R17 ;  /* 0x0000000010117224 */ /* 0x008fc400078e0211 */
[----:B-1----:R-:W-:Y:S02]  /*00c0*/  IMAD R18, R18, UR7, R3 ;  /* 0x0000000712127c24 */ /* 0x002fe4000f8e0203 */
[----:B-----5:R-:W-:-:S04]  /*00d0*/  IMAD.WIDE R6, R17, 0x4, R4 ;  /* 0x0000000411067825 */ /* 0x020fc800078e0204 */
[----:B------:R-:W-:Y:S02]  /*00e0*/  IMAD.WIDE R4, R18, 0x4, R4 ;  /* 0x0000000412047825 */ /* 0x000fe400078e0204 */
[----:B0-----:R-:W3:Y:S04]  /*00f0*/  LDG.E R7, desc[UR4][R6.64] ;  /* 0x0000000406077981 */ /* 0x001ee8000c1e1900 */
[----:B------:R-:W3:Y:S01]  /*0100*/  LDG.E R4, desc[UR4][R4.64] ;  /* 0x0000000404047981 */ /* 0x000ee2000c1e1900 */
[----:B------:R-:W0:Y:S02]  /*0110*/  LDCU UR4, c[0x0][0x2f8] ;  /* 0x00005f00ff0477ac */ /* 0x000e240008000800 */
[----:B0-----:R-:W-:-:S05]  /*0120*/  IADD3 R16, P1, PT, R1, UR4, RZ ;  /* 0x0000000401107c10 */ /* 0x001fca000ff3e0ff */
[----:B--2---:R-:W-:Y:S01]  /*0130*/  IMAD.X R2, RZ, RZ, UR6, P1 ;  /* 0x00000006ff027e24 */ /* 0x004fe200088e06ff */
[----:B---3--:R-:W-:-:S13]  /*0140*/  ISETP.NE.AND P0, PT, R4, R7, PT ;  /* 0x000000070400720c */ /* 0x008fda0003f05270 */
[----:B----4-:R-:W-:Y:S05]  /*0150*/  @P0 BRA `(.L_x_0) ;  /* 0x0000000400740947 */ /* 0x010fea0003800000 */
[----:B------:R-:W0:Y:S01]  /*0160*/  LDC R8, c[0x0][0x394] ;  /* 0x0000e500ff087b82 */ /* 0x000e220000000800 */
[----:B------:R-:W-:Y:S01]  /*0170*/  VIADD R19, R18, 0x1 ;  /* 0x0000000112137836 */ /* 0x000fe20000000000 */
[----:B------:R-:W1:Y:S01]  /*0180*/  LDCU UR4, c[0x3][0x50] ;  /* 0x00c00a00ff0477ac */ /* 0x000e620008000800 */
[----:B------:R-:W-:-:S03]  /*0190*/  PRMT R23, RZ, 0x7610, R23 ;  /* 0x00007610ff177816 */ /* 0x000fc60000000017 */
[----:B------:R-:W-:Y:S02]  /*01a0*/  IABS R22, R19 ;  /* 0x0000001300167213 */ /* 0x000fe40000000000 */
[----:B------:R-:W1:Y:S01]  /*01b0*/  LDC R25, c[0x3][0x48] ;  /* 0x00c01200ff197b82 */ /* 0x000e620000000800 */
[----:B------:R-:W-:Y:S02]  /*01c0*/  ISETP.GE.AND P2, PT, R19, RZ, PT ;  /* 0x000000ff1300720c */ /* 0x000fe40003f46270 */
[----:B0-----:R-:W-:Y:S02]  /*01d0*/  IABS R3, R8 ;  /* 0x0000000800037213 */ /* 0x001fe40000000000 */
[----:B------:R-:W-:Y:S02]  /*01e0*/  ISETP.NE.AND P1, PT, R8, RZ, PT ;  /* 0x000000ff0800720c */ /* 0x000fe40003f25270 */
[----:B------:R-:W0:Y:S01]  /*01f0*/  I2F.RP R0, R3 ;  /* 0x0000000300007306 */ /* 0x000e220000209400 */
[----:B-1----:R-:W-:-:S07]  /*0200*/  IMAD R25, R25, UR4, RZ ;  /* 0x0000000419197c24 */ /* 0x002fce000f8e02ff */
[----:B0-----:R-:W0:Y:S02]  /*0210*/  MUFU.RCP R0, R0 ;  /* 0x0000000000007308 */ /* 0x001e240000001000 */
[----:B0-----:R-:W-:-:S06]  /*0220*/  VIADD R4, R0, 0xffffffe ;  /* 0x0ffffffe00047836 */ /* 0x001fcc0000000000 */
[----:B------:R0:W1:Y:S02]  /*0230*/  F2I.FTZ.U32.TRUNC.NTZ R5, R4 ;  /* 0x0000000400057305 */ /* 0x000064000021f000 */
[----:B0-----:R-:W-:Y:S01]  /*0240*/  IMAD.MOV.U32 R4, RZ, RZ, RZ ;  /* 0x000000ffff047224 */ /* 0x001fe200078e00ff */
[----:B-1----:R-:W-:-:S05]  /*0250*/  IADD3 R6, PT, PT, RZ, -R5, RZ ;  /* 0x80000005ff067210 */ /* 0x002fca0007ffe0ff */
[----:B------:R-:W-:-:S04]  /*0260*/  IMAD R7, R6, R3, RZ ;  /* 0x0000000306077224 */ /* 0x000fc800078e02ff */
[----:B------:R-:W-:-:S06]  /*0270*/  IMAD.HI.U32 R5, R5, R7, R4 ;  /* 0x0000000705057227 */ /* 0x000fcc00078e0004 */
[----:B------:R-:W-:-:S04]  /*0280*/  IMAD.HI.U32 R5, R5, R22, RZ ;  /* 0x0000001605057227 */ /* 0x000fc800078e00ff */
[----:B------:R-:W-:-:S04]  /*0290*/  IMAD.MOV R5, RZ, RZ, -R5 ;  /* 0x000000ffff057224 */ /* 0x000fc800078e0a05 */
[----:B------:R-:W-:-:S05]  /*02a0*/  IMAD R22, R3, R5, R22 ;  /* 0x0000000503167224 */ /* 0x000fca00078e0216 */
[----:B------:R-:W-:-:S13]  /*02b0*/  ISETP.GT.U32.AND P0, PT, R3, R22, PT ;  /* 0x000000160300720c */ /* 0x000fda0003f04070 */
[----:B------:R-:W-:-:S04]  /*02c0*/  @!P0 IADD3 R22, PT, PT, R22, -R3, RZ ;  /* 0x8000000316168210 */ /* 0x000fc80007ffe0ff */
[----:B------:R-:W-:-:S13]  /*02d0*/  ISETP.GT.U32.AND P0, PT, R3, R22, PT ;  /* 0x000000160300720c */ /* 0x000fda0003f04070 */
[----:B------:R-:W-:Y:S01]  /*02e0*/  @!P0 IMAD.IADD R22, R22, 0x1, -R3 ;  /* 0x0000000116168824 */ /* 0x000fe200078e0a03 */
[----:B------:R-:W-:-:S03]  /*02f0*/  PLOP3.LUT P0, PT, PT, PT, PT, 0x80, 0x8 ;  /* 0x000000000008781c */ /* 0x000fc60003f0f070 */
[----:B------:R-:W-:Y:S01]  /*0300*/  @!P2 IMAD.MOV R22, RZ, RZ, -R22 ;  /* 0x000000ffff16a224 */ /* 0x000fe200078e0a16 */
[----:B------:R-:W-:-:S05]  /*0310*/  @!P1 LOP3.LUT R22, RZ, R8, RZ, 0x33, !PT ;  /* 0x00000008ff169212 */ /* 0x000fca00078e33ff */
[----:B------:R-:W-:-:S07]  /*0320*/  IMAD.MOV.U32 R0, RZ, RZ, R22 ;  /* 0x000000ffff007224 */ /* 0x000fce00078e0016 */
.L_x_6:
[----:B------:R-:W-:Y:S01]  /*0330*/  ISETP.GT.AND P1, PT, R22, RZ, PT ;  /* 0x000000ff1600720c */ /* 0x000fe20003f24270 */
[----:B------:R-:W-:Y:S05]  /*0340*/  YIELD ;  /* 0x0000000000007946 */ /* 0x000fea0003800000 */
[----:B------:R-:W-:Y:S07]  /*0350*/  BSSY.RECONVERGENT B0, `(.L_x_1) ;  /* 0x0000008000007945 */ /* 0x000fee0003800200 */
[----:B------:R-:W-:Y:S05]  /*0360*/  @P1 BRA `(.L_x_2) ;  /* 0x0000000000181947 */ /* 0x000fea0003800000 */
[----:B------:R-:W-:-:S13]  /*0370*/  ISETP.GE.AND P1, PT, R0, UR36, PT ;  /* 0x0000002400007c0c */ /* 0x000fda000bf26270 */
[----:B------:R-:W-:Y:S05]  /*0380*/  @P1 EXIT ;  /* 0x000000000000194d */ /* 0x000fea0003800000 */
[----:B------:R-:W-:-:S04]  /*0390*/  LOP3.LUT P1, RZ, R23, 0xff, RZ, 0xc0, !PT ;  /* 0x000000ff17ff7812 */ /* 0x000fc8000782c0ff */
[----:B------:R-:W-:-:S04]  /*03a0*/  ISETP.LT.AND P1, PT, R18, R25, !P1 ;  /* 0x000000191200720c */ /* 0x000fc80004f21270 */
[----:B------:R-:W-:-:S13]  /*03b0*/  PLOP3.LUT P0, PT, P0, P1, PT, 0x80, 0x8 ;  /* 0x000000000008781c */ /* 0x000fda0000703070 */
[----:B------:R-:W-:Y:S05]  /*03c0*/  @!P0 EXIT ;  /* 0x000000000000894d */ /* 0x000fea0003800000 */
.L_x_2:
[----:B------:R-:W-:Y:S05]  /*03d0*/  BSYNC.RECONVERGENT B0 ;  /* 0x0000000000007941 */ /* 0x000fea0003800200 */
.L_x_1:
[----:B------:R-:W-:Y:S01]  /*03e0*/  MOV R8, 0x0 ;  /* 0x0000000000087802 */ /* 0x000fe20000000f00 */
[----:B------:R0:W-:Y:S01]  /*03f0*/  STL [R1], R18 ;  /* 0x0000001201007387 */ /* 0x0001e20000100800 */
[----:B------:R-:W1:Y:S01]  /*0400*/  LDCU.64 UR4, c[0x4][0x48] ;  /* 0x01000900ff0477ac */ /* 0x000e620008000a00 */
[----:B------:R-:W-:Y:S01]  /*0410*/  ISETP.NE.AND P0, PT, R18, R17, PT ;  /* 0x000000111200720c */ /* 0x000fe20003f05270 */
[----:B------:R-:W-:Y:S02]  /*0420*/  IMAD.MOV.U32 R6, RZ, RZ, R16 ;  /* 0x000000ffff067224 */ /* 0x000fe400078e0010 */
[----:B------:R-:W2:Y:S01]  /*0430*/  LDC.64 R8, c[0x4][R8] ;  /* 0x0100000008087b82 */ /* 0x000ea20000000a00 */
[----:B------:R-:W-:Y:S01]  /*0440*/  P2R R0, PR, RZ, 0x1 ;  /* 0x00000001ff007803 */ /* 0x000fe20000000000 */
[----:B------:R-:W-:Y:S01]  /*0450*/  IMAD.MOV.U32 R7, RZ, RZ, R2 ;  /* 0x000000ffff077224 */ /* 0x000fe200078e0002 */
[----:B-1----:R-:W-:Y:S01]  /*0460*/  MOV R4, UR4 ;  /* 0x0000000400047c02 */ /* 0x002fe20008000f00 */
[----:B0-----:R-:W-:-:S07]  /*0470*/  IMAD.U32 R5, RZ, RZ, UR5 ;  /* 0x00000005ff057e24 */ /* 0x001fce000f8e00ff */
[----:B------:R-:W-:-:S07]  /*0480*/  LEPC R20, `(.L_x_3) ;  /* 0x000000001014794e */ /* 0x000fce0000000000 */
[----:B--2---:R-:W-:Y:S05]  /*0490*/  CALL.ABS.NOINC R8 ;  /* 0x0000000008007343 */ /* 0x004fea0003c00000 */
.L_x_3:
[----:B------:R-:W-:Y:S01]  /*04a0*/  ISETP.NE.AND P6, PT, R18, R17, PT ;  /* 0x000000111200720c */ /* 0x000fe20003fc5270 */
[----:B------:R-:W-:-:S12]  /*04b0*/  BSSY.RECONVERGENT B0, `(.L_x_4) ;  /* 0x0000007000007945 */ /* 0x000fd80003800200 */
[----:B------:R-:W-:Y:S05]  /*04c0*/  @P6 BRA `(.L_x_5) ;  /* 0x0000000000146947 */ /* 0x000fea0003800000 */
[----:B------:R-:W0:Y:S01]  /*04d0*/  S2UR UR5, SR_CgaCtaId ;  /* 0x00000000000579c3 */ /* 0x000e220000008800 */
[----:B------:R-:W-:Y:S01]  /*04e0*/  UMOV UR4, 0x400 ;  /* 0x0000040000047882 */ /* 0x000fe20000000000 */
[----:B------:R-:W-:Y:S01]  /*04f0*/  HFMA2 R23, -RZ, RZ, 0, 5.9604644775390625e-08 ;  /* 0x00000001ff177431 */ /* 0x000fe200000001ff */
[----:B0-----:R-:W-:-:S09]  /*0500*/  ULEA UR4, UR5, UR4, 0x18 ;  /* 0x0000000405047291 */ /* 0x001fd2000f8ec0ff */
[----:B------:R-:W-:Y:S03]  /*0510*/  ATOMS.POPC.INC.32 RZ, [UR4] ;  /* 0x00000000ffff7f8c */ /* 0x000fe6000d800004 */
.L_x_5:
[----:B------:R-:W-:Y:S05]  /*0520*/  BSYNC.RECONVERGENT B0 ;  /* 0x0000000000007941 */ /* 0x000fea0003800200 */
.L_x_4:
[----:B------:R-:W0:Y:S01]  /*0530*/  LDC R6, c[0x0][0x394] ;  /* 0x0000e500ff067b82 */ /* 0x000e220000000800 */
[----:B------:R-:W-:Y:S01]  /*0540*/  IABS R8, R19 ;  /* 0x0000001300087213 */ /* 0x000fe20000000000 */
[----:B------:R-:W-:Y:S05]  /*0550*/  WARPSYNC.ALL ;  /* 0x0000000000007948 */ /* 0x000fea0003800000 */
[----:B0-----:R-:W-:Y:S01]  /*0560*/  IABS R0, R6 ;  /* 0x0000000600007213 */ /* 0x001fe20000000000 */
[----:B------:R-:W-:Y:S01]  /*0570*/  BAR.SYNC.DEFER_BLOCKING 0x0 ;  /* 0x0000000000007b1d */ /* 0x000fe20000010000 */
[----:B------:R-:W-:-:S05]  /*0580*/  ISETP.NE.AND P2, PT, R6, RZ, PT ;  /* 0x000000ff0600720c */ /* 0x000fca0003f45270 */
[----:B------:R-:W0:Y:S08]  /*0590*/  I2F.RP R3, R0 ;  /* 0x0000000000037306 */ /* 0x000e300000209400 */
[----:B0-----:R-:W0:Y:S02]  /*05a0*/  MUFU.RCP R3, R3 ;  /* 0x0000000300037308 */ /* 0x001e240000001000 */
[----:B0-----:R-:W-:-:S06]  /*05b0*/  VIADD R4, R3, 0xffffffe ;  /* 0x0ffffffe03047836 */ /* 0x001fcc0000000000 */
[----:B------:R0:W1:Y:S02]  /*05c0*/  F2I.FTZ.U32.TRUNC.NTZ R5, R4 ;  /* 0x0000000400057305 */ /* 0x000064000021f000 */
[----:B0-----:R-:W-:Y:S02]  /*05d0*/  IMAD.MOV.U32 R4, RZ, RZ, RZ ;  /* 0x000000ffff047224 */ /* 0x001fe400078e00ff */
[----:B-1----:R-:W-:-:S04]  /*05e0*/  IMAD.MOV R7, RZ, RZ, -R5 ;  /* 0x000000ffff077224 */ /* 0x002fc800078e0a05 */
[----:B------:R-:W-:-:S04]  /*05f0*/  IMAD R7, R7, R0, RZ ;  /* 0x0000000007077224 */ /* 0x000fc800078e02ff */
[----:B------:R-:W-:Y:S01]  /*0600*/  IMAD.HI.U32 R7, R5, R7, R4 ;  /* 0x0000000705077227 */ /* 0x000fe200078e0004 */
[----:B------:R-:W-:-:S05]  /*0610*/  MOV R5, R8 ;  /* 0x0000000800057202 */ /* 0x000fca0000000f00 */
[----:B------:R-:W-:-:S04]  /*0620*/  IMAD.HI.U32 R7, R7, R5, RZ ;  /* 0x0000000507077227 */ /* 0x000fc800078e00ff */
[----:B------:R-:W-:-:S04]  /*0630*/  IMAD.MOV R3, RZ, RZ, -R7 ;  /* 0x000000ffff037224 */ /* 0x000fc800078e0a07 */
[----:B------:R-:W-:-:S05]  /*0640*/  IMAD R3, R0, R3, R5 ;  /* 0x0000000300037224 */ /* 0x000fca00078e0205 */
[----:B------:R-:W-:-:S13]  /*0650*/  ISETP.GT.U32.AND P1, PT, R0, R3, PT ;  /* 0x000000030000720c */ /* 0x000fda0003f24070 */
[----:B------:R-:W-:Y:S02]  /*0660*/  @!P1 IMAD.IADD R3, R3, 0x1, -R0 ;  /* 0x0000000103039824 */ /* 0x000fe400078e0a00 */
[----:B------:R-:W-:-:S03]  /*0670*/  @!P1 VIADD R7, R7, 0x1 ;  /* 0x0000000107079836 */ /* 0x000fc60000000000 */
[----:B------:R-:W-:Y:S02]  /*0680*/  ISETP.GE.U32.AND P0, PT, R3, R0, PT ;  /* 0x000000000300720c */ /* 0x000fe40003f06070 */
[----:B------:R-:W-:-:S04]  /*0690*/  LOP3.LUT R0, R19, R6, RZ, 0x3c, !PT ;  /* 0x0000000613007212 */ /* 0x000fc800078e3cff */
[----:B------:R-:W-:-:S07]  /*06a0*/  ISETP.GE.AND P1, PT, R0, RZ, PT ;  /* 0x000000ff0000720c */ /* 0x000fce0003f26270 */
[----:B------:R-:W-:Y:S02]  /*06b0*/  @P0 IADD3 R7, PT, PT, R7, 0x1, RZ ;  /* 0x0000000107070810 */ /* 0x000fe40007ffe0ff */
[----:B------:R-:W-:-:S03]  /*06c0*/  PLOP3.LUT P0, PT, PT, PT, PT, 0x8, 0x80 ;  /* 0x000000000080781c */ /* 0x000fc60003f0e170 */
[----:B------:R-:W-:-:S04]  /*06d0*/  IMAD.MOV.U32 R0, RZ, RZ, R7 ;  /* 0x000000ffff007224 */ /* 0x000fc800078e0007 */
[----:B------:R-:W-:Y:S01]  /*06e0*/  @!P1 IMAD.MOV R0, RZ, RZ, -R0 ;  /* 0x000000ffff009224 */ /* 0x000fe200078e0a00 */
[----:B------:R-:W-:-:S04]  /*06f0*/  @!P2 LOP3.LUT R0, RZ, R6, RZ, 0x33, !PT ;  /* 0x00000006ff00a212 */ /* 0x000fc800078e33ff */
[----:B------:R-:W-:-:S05]  /*0700*/  IADD3 R0, PT, PT, -R0, RZ, RZ ;  /* 0x000000ff00007210 */ /* 0x000fca0007ffe1ff */
[----:B------:R-:W-:Y:S01]  /*0710*/  IMAD R0, R6, R0, R19 ;  /* 0x0000000006007224 */ /* 0x000fe200078e0213 */
[----:B------:R-:W-:Y:S06]  /*0720*/  BRA `(.L_x_6) ;  /* 0xfffffffc00007947 */ /* 0x000fec000383ffff */
.L_x_0:
[----:B------:R-:W-:Y:S01]  /*0730*/  MOV R0, 0x0 ;  /* 0x0000000000007802 */ /* 0x000fe20000000f00 */
[----:B------:R0:W-:Y:S01]  /*0740*/  STL [R1], R18 ;  /* 0x0000001201007387 */ /* 0x0001e20000100800 */
[----:B------:R-:W1:Y:S01]  /*0750*/  LDCU.64 UR4, c[0x4][0x50] ;  /* 0x01000a00ff0477ac */ /* 0x000e620008000a00 */
[----:B------:R-:W-:Y:S01]  /*0760*/  MOV R6, R16 ;  /* 0x0000001000067202 */ /* 0x000fe20000000f00 */
[----:B------:R0:W2:Y:S01]  /*0770*/  LDC.64 R8, c[0x4][R0] ;  /* 0x0100000000087b82 */ /* 0x0000a20000000a00 */
[----:B------:R-:W-:Y:S02]  /*0780*/  IMAD.MOV.U32 R7, RZ, RZ, R2 ;  /* 0x000000ffff077224 */ /* 0x000fe400078e0002 */
[----:B-1----:R-:W-:Y:S02]  /*0790*/  IMAD.U32 R4, RZ, RZ, UR4 ;  /* 0x00000004ff047e24 */ /* 0x002fe4000f8e00ff */
[----:B0-----:R-:W-:-:S07]  /*07a0*/  IMAD.U32 R5, RZ, RZ, UR5 ;  /* 0x00000005ff057e24 */ /* 0x001fce000f8e00ff */
[----:B------:R-:W-:-:S07]  /*07b0*/  LEPC R20, `(.L_x_7) ;  /* 0x000000001014794e */ /* 0x000fce0000000000 */
[----:B--2---:R-:W-:Y:S05]  /*07c0*/  CALL.ABS.NOINC R8 ;  /* 0x0000000008007343 */ /* 0x004fea0003c00000 */
.L_x_7:
[----:B------:R-:W-:Y:S05]  /*07d0*/  EXIT ;  /* 0x000000000000794d */ /* 0x000fea0003800000 */
.L_x_8:
[----:B------:R-:W-:-:S00]  /*07e0*/  BRA `(.L_x_8) ;  /* 0xfffffffc00fc7947 */ /* 0x000fc0000383ffff */
[----:B------:R-:W-:-:S00]  /*07f0*/  NOP ;  /* 0x0000000000007918 */ /* 0x000fc00000000000 */
        /* <DEDUP_REMOVED lines=8> */
.L_x_21:


//--------------------- .text._Z20kernelGenerarTableroPiii --------------------------
	.section	.text._Z20kernelGenerarTableroPiii,"ax",@progbits
	.align	128
        .global         _Z20kernelGenerarTableroPiii
        .type           _Z20kernelGenerarTableroPiii,@function
        .size           _Z20kernelGenerarTableroPiii,(.L_x_22 - _Z20kernelGenerarTableroPiii)
        .other          _Z20kernelGenerarTableroPiii,@"STO_CUDA_ENTRY STV_DEFAULT"
_Z20kernelGenerarTableroPiii:
.text._Z20kernelGenerarTableroPiii:
[----:B------:R-:W0:Y:S08]  /*0000*/  LDC R1, c[0x0][0x37c] ;  /* 0x0000df00ff017b82 */ /* 0x000e300000000800 */
[----:B------:R-:W1:Y:S01]  /*0010*/  LDC R0, c[0x0][0x388] ;  /* 0x0000e200ff007b82 */ /* 0x000e620000000800 */
[----:B------:R-:W2:Y:S01]  /*0020*/  S2R R11, SR_TID.X ;  /* 0x00000000000b7919 */ /* 0x000ea20000002100 */
[----:B------:R-:W-:Y:S01]  /*0030*/  IMAD.MOV.U32 R9, RZ, RZ, -0x266e14b1 ;  /* 0xd991eb4fff097424 */ /* 0x000fe200078e00ff */
[----:B------:R-:W3:Y:S01]  /*0040*/  LDCU.64 UR6, c[0x0][0x358] ;  /* 0x00006b00ff0677ac */ /* 0x000ee20008000a00 */
[----:B0-----:R-:W-:Y:S01]  /*0050*/  VIADD R1, R1, 0xffffffd0 ;  /* 0xffffffd001017836 */ /* 0x001fe20000000000 */
[----:B------:R-:W-:Y:S03]  /*0060*/  BSSY.RECONVERGENT B0, `(.L_x_9) ;  /* 0x000025f000007945 */ /* 0x000fe60003800200 */
[----:B------:R-:W2:Y:S08]  /*0070*/  S2UR UR4, SR_CTAID.X ;  /* 0x00000000000479c3 */ /* 0x000eb00000002500 */
[----:B------:R-:W2:Y:S01]  /*0080*/  LDC R8, c[0x0][0x360] ;  /* 0x0000d800ff087b82 */ /* 0x000ea20000000800 */
[----:B-1----:R-:W-:-:S02]  /*0090*/  ISETP.GT.AND P0, PT, R0, -0x1, PT ;  /* 0xffffffff0000780c */ /* 0x002fc40003f04270 */
[----:B------:R-:W-:Y:S02]  /*00a0*/  LOP3.LUT R0, R0, 0xaad26b49, RZ, 0x3c, !PT ;  /* 0xaad26b4900007812 */ /* 0x000fe400078e3cff */
[----:B------:R-:W-:-:S03]  /*00b0*/  SEL R9, R9, 0x8bf16996, P0 ;  /* 0x8bf1699609097807 */ /* 0x000fc60000000000 */
[----:B------:R-:W-:Y:S01]  /*00c0*/  IMAD R0, R0, 0x4182bed5, RZ ;  /* 0x4182bed500007824 */ /* 0x000fe200078e02ff */
[C---:B------:R-:W-:Y:S01]  /*00d0*/  LOP3.LUT R4, R9.reuse, 0x5491333, RZ, 0x3c, !PT ;  /* 0x0549133309047812 */ /* 0x040fe200078e3cff */
[C---:B------:R-:W-:Y:S02]  /*00e0*/  VIADD R7, R9.reuse, 0x1f123bb5 ;  /* 0x1f123bb509077836 */ /* 0x040fe40000000000 */
[C---:B------:R-:W-:Y:S01]  /*00f0*/  VIADD R5, R0.reuse, 0x583f19 ;  /* 0x00583f1900057836 */ /* 0x040fe20000000000 */
[C---:B------:R-:W-:Y:S01]  /*0100*/  LOP3.LUT R6, R0.reuse, 0x159a55e5, RZ, 0x3c, !PT ;  /* 0x159a55e500067812 */ /* 0x040fe200078e3cff */
[----:B------:R-:W-:Y:S01]  /*0110*/  VIADD R3, R0, 0x75bcd15 ;  /* 0x075bcd1500037836 */ /* 0x000fe20000000000 */
[----:B------:R-:W-:Y:S02]  /*0120*/  IADD3 R2, PT, PT, R9, 0x64f0c9, R0 ;  /* 0x0064f0c909027810 */ /* 0x000fe40007ffe000 */
[----:B------:R0:W-:Y:S01]  /*0130*/  STL.64 [R1+0x10], R4 ;  /* 0x0000100401007387 */ /* 0x0001e20000100a00 */
[----:B--2---:R-:W-:-:S03]  /*0140*/  IMAD R0, R8, UR4, R11 ;  /* 0x0000000408007c24 */ /* 0x004fc6000f8e020b */
[----:B------:R0:W-:Y:S02]  /*0150*/  STL.64 [R1+0x8], R6 ;  /* 0x0000080601007387 */ /* 0x0001e40000100a00 */
[----:B------:R-:W-:Y:S02]  /*0160*/  ISETP.NE.AND P0, PT, R0, RZ, PT ;  /* 0x000000ff0000720c */ /* 0x000fe40003f05270 */
[----:B------:R0:W-:Y:S01]  /*0170*/  STL.64 [R1], R2 ;  /* 0x0000000201007387 */ /* 0x0001e20000100a00 */
[----:B------:R-:W-:-:S10]  /*0180*/  SHF.R.S32.HI R8, RZ, 0x1f, R0 ;  /* 0x0000001fff087819 */ /* 0x000fd40000011400 */
[----:B---3--:R-:W-:Y:S05]  /*0190*/  @!P0 BRA `(.L_x_10) ;  /* 0x00000024002c8947 */ /* 0x008fea0003800000 */
[----:B------:R-:W-:Y:S02]  /*01a0*/  IMAD.MOV.U32 R13, RZ, RZ, R8 ;  /* 0x000000ffff0d7224 */ /* 0x000fe400078e0008 */
[----:B------:R-:W-:Y:S02]  /*01b0*/  IMAD.MOV.U32 R11, RZ, RZ, RZ ;  /* 0x000000ffff0b7224 */ /* 0x000fe400078e00ff */
[----:B------:R-:W-:-:S07]  /*01c0*/  IMAD.MOV.U32 R10, RZ, RZ, R0 ;  /* 0x000000ffff0a7224 */ /* 0x000fce00078e0000 */
.L_x_19:
[----:B0-----:R-:W-:Y:S01]  /*01d0*/  LOP3.LUT R2, R10, 0x3, RZ, 0xc0, !PT ;  /* 0x000000030a027812 */ /* 0x001fe200078ec0ff */
[----:B------:R-:W-:Y:S03]  /*01e0*/  BSSY.RECONVERGENT B1, `(.L_x_11) ;  /* 0x0000240000017945 */ /* 0x000fe60003800200 */
[----:B------:R-:W-:-:S04]  /*01f0*/  ISETP.NE.U32.AND P0, PT, R2, RZ, PT ;  /* 0x000000ff0200720c */ /* 0x000fc80003f05070 */
[----:B------:R-:W-:-:S13]  /*0200*/  ISETP.NE.AND.EX P0, PT, RZ, RZ, PT, P0 ;  /* 0x000000ffff00720c */ /* 0x000fda0003f05300 */
[----:B------:R-:W-:Y:S05]  /*0210*/  @!P0 BRA `(.L_x_12) ;  /* 0x0000002000f08947 */ /* 0x000fea0003800000 */
[----:B------:R-:W0:Y:S01]  /*0220*/  LDC.64 R8, c[0x4][0x8] ;  /* 0x01000200ff087b82 */ /* 0x000e220000000a00 */
[----:B------:R-:W-:Y:S02]  /*0230*/  CS2R R2, SRZ ;  /* 0x0000000000027805 */ /* 0x000fe4000001ff00 */
[----:B------:R-:W-:Y:S02]  /*0240*/  CS2R R4, SRZ ;  /* 0x0000000000047805 */ /* 0x000fe4000001ff00 */
[----:B------:R-:W-:Y:S01]  /*0250*/  CS2R R6, SRZ ;  /* 0x0000000000067805 */ /* 0x000fe2000001ff00 */
[----:B0-----:R-:W-:-:S07]  /*0260*/  IMAD.WIDE.U32 R8, R11, 0xc80, R8 ;  /* 0x00000c800b087825 */ /* 0x001fce00078e0008 */
.L_x_14:
[----:B------:R-:W-:-:S06]  /*0270*/  IMAD R12, R2, 0x4, R1 ;  /* 0x00000004020c7824 */ /* 0x000fcc00078e0201 */
[----:B------:R-:W5:Y:S01]  /*0280*/  LDL R12, [R12+0x4] ;  /* 0x000004000c0c7983 */ /* 0x000f620000100800 */
[----:B------:R-:W-:-:S05]  /*0290*/  UMOV UR4, URZ ;  /* 0x000000ff00047c82 */ /* 0x000fca0008000000 */
.L_x_13:
[----:B-----5:R-:W-:Y:S01]  /*02a0*/  SHF.R.U32.HI R22, RZ, UR4, R12 ;  /* 0x00000004ff167c19 */ /* 0x020fe2000801160c */
[----:B------:R-:W-:-:S03]  /*02b0*/  IMAD.SHL.U32 R14, R2, 0x20, RZ ;  /* 0x00000020020e7824 */ /* 0x000fc600078e00ff */
[----:B------:R-:W-:Y:S01]  /*02c0*/  LOP3.LUT R15, R22, 0x1, RZ, 0xc0, !PT ;  /* 0x00000001160f7812 */ /* 0x000fe200078ec0ff */
[----:B------:R-:W-:-:S03]  /*02d0*/  VIADD R14, R14, UR4 ;  /* 0x000000040e0e7c36 */ /* 0x000fc60008000000 */
[----:B------:R-:W-:Y:S01]  /*02e0*/  ISETP.NE.U32.AND P0, PT, R15, 0x1, PT ;  /* 0x000000010f00780c */ /* 0x000fe20003f05070 */
[----:B------:R-:W-:-:S03]  /*02f0*/  IMAD R15, R14, 0x5, RZ ;  /* 0x000000050e0f7824 */ /* 0x000fc600078e02ff */
[----:B------:R-:W-:Y:S01]  /*0300*/  R2P PR, R22, 0x7e ;  /* 0x0000007e16007804 */ /* 0x000fe20000000000 */
[----:B------:R-:W-:-:S08]  /*0310*/  IMAD.WIDE.U32 R14, R15, 0x4, R8 ;  /* 0x000000040f0e7825 */ /* 0x000fd000078e0008 */
[----:B------:R-:W2:Y:S04]  /*0320*/  @!P0 LDG.E R16, desc[UR6][R14.64+0x10] ;  /* 0x000010060e108981 */ /* 0x000ea8000c1e1900 */
[----:B------:R-:W3:Y:S04]  /*0330*/  @P1 LDG.E R18, desc[UR6][R14.64+0x24] ;  /* 0x000024060e121981 */ /* 0x000ee8000c1e1900 */
[----:B------:R-:W4:Y:S04]  /*0340*/  @P2 LDG.E R20, desc[UR6][R14.64+0x38] ;  /* 0x000038060e142981 */ /* 0x000f28000c1e1900 */
[----:B------:R-:W4:Y:S04]  /*0350*/  @P3 LDG.E R24, desc[UR6][R14.64+0x4c] ;  /* 0x00004c060e183981 */ /* 0x000f28000c1e1900 */
[----:B------:R-:W4:Y:S04]  /*0360*/  @P4 LDG.E R26, desc[UR6][R14.64+0x60] ;  /* 0x000060060e1a4981 */ /* 0x000f28000c1e1900 */
[----:B------:R-:W4:Y:S04]  /*0370*/  @!P0 LDG.E R17, desc[UR6][R14.64+0x4] ;  /* 0x000004060e118981 */ /* 0x000f28000c1e1900 */
[----:B------:R-:W4:Y:S04]  /*0380*/  @!P0 LDG.E R19, desc[UR6][R14.64+0xc] ;  /* 0x00000c060e138981 */ /* 0x000f28000c1e1900 */
[----:B------:R-:W4:Y:S04]  /*0390*/  @P1 LDG.E R21, desc[UR6][R14.64+0x18] ;  /* 0x000018060e151981 */ /* 0x000f28000c1e1900 */
[----:B------:R-:W4:Y:S04]  /*03a0*/  @P3 LDG.E R23, desc[UR6][R14.64+0x40] ;  /* 0x000040060e173981 */ /* 0x000f28000c1e1900 */
[----:B------:R-:W4:Y:S04]  /*03b0*/  @P5 LDG.E R25, desc[UR6][R14.64+0x70] ;  /* 0x000070060e195981 */ /* 0x000f28000c1e1900 */
[----:B------:R-:W4:Y:S01]  /*03c0*/  @P6 LDG.E R28, desc[UR6][R14.64+0x88] ;  /* 0x000088060e1c6981 */ /* 0x000f22000c1e1900 */
[----:B--2---:R-:W-:-:S03]  /*03d0*/  @!P0 LOP3.LUT R5, R5, R16, RZ, 0x3c, !PT ;  /* 0x0000001005058212 */ /* 0x004fc600078e3cff */
[----:B------:R-:W2:Y:S01]  /*03e0*/  @!P0 LDG.E R16, desc[UR6][R14.64] ;  /* 0x000000060e108981 */ /* 0x000ea2000c1e1900 */
[----:B---3--:R-:W-:-:S03]  /*03f0*/  @P1 LOP3.LUT R5, R5, R18, RZ, 0x3c, !PT ;  /* 0x0000001205051212 */ /* 0x008fc600078e3cff */
[----:B------:R-:W3:Y:S01]  /*0400*/  @!P0 LDG.E R18, desc[UR6][R14.64+0x8] ;  /* 0x000008060e128981 */ /* 0x000ee2000c1e1900 */
[----:B----4-:R-:W-:-:S03]  /*0410*/  @P2 LOP3.LUT R5, R5, R20, RZ, 0x3c, !PT ;  /* 0x0000001405052212 */ /* 0x010fc600078e3cff */
[----:B------:R-:W4:Y:S01]  /*0420*/  @P1 LDG.E R20, desc[UR6][R14.64+0x14] ;  /* 0x000014060e141981 */ /* 0x000f22000c1e1900 */
[----:B------:R-:W-:-:S03]  /*0430*/  @P3 LOP3.LUT R5, R5, R24, RZ, 0x3c, !PT ;  /* 0x0000001805053212 */ /* 0x000fc600078e3cff */
[----:B------:R-:W4:Y:S01]  /*0440*/  @P5 LDG.E R24, desc[UR6][R14.64+0x74] ;  /* 0x000074060e185981 */ /* 0x000f22000c1e1900 */
[----:B------:R-:W-:-:S03]  /*0450*/  @P4 LOP3.LUT R5, R5, R26, RZ, 0x3c, !PT ;  /* 0x0000001a05054212 */ /* 0x000fc600078e3cff */
[----:B------:R-:W4:Y:S01]  /*0460*/  @P3 LDG.E R26, desc[UR6][R14.64+0x44] ;  /* 0x000044060e1a3981 */ /* 0x000f22000c1e1900 */
[----:B------:R-:W-:-:S03]  /*0470*/  @!P0 LOP3.LUT R6, R6, R17, RZ, 0x3c, !PT ;  /* 0x0000001106068212 */ /* 0x000fc600078e3cff */
[----:B------:R-:W4:Y:S01]  /*0480*/  @P1 LDG.E R17, desc[UR6][R14.64+0x20] ;  /* 0x000020060e111981 */ /* 0x000f22000c1e1900 */
[----:B------:R-:W-:-:S03]  /*0490*/  @!P0 LOP3.LUT R4, R4, R19, RZ, 0x3c, !PT ;  /* 0x0000001304048212 */ /* 0x000fc600078e3cff */
[----:B------:R-:W4:Y:S01]  /*04a0*/  @P2 LDG.E R19, desc[UR6][R14.64+0x2c] ;  /* 0x00002c060e132981 */ /* 0x000f22000c1e1900 */
[----:B------:R-:W-:-:S03]  /*04b0*/  @P1 LOP3.LUT R6, R6, R21, RZ, 0x3c, !PT ;  /* 0x0000001506061212 */ /* 0x000fc600078e3cff */
[----:B------:R-:W4:Y:S01]  /*04c0*/  @P2 LDG.E R21, desc[UR6][R14.64+0x34] ;  /* 0x000034060e152981 */ /* 0x000f22000c1e1900 */
[----:B--2---:R-:W-:-:S03]  /*04d0*/  @!P0 LOP3.LUT R3, R3, R16, RZ, 0x3c, !PT ;  /* 0x0000001003038212 */ /* 0x004fc600078e3cff */
[----:B------:R-:W2:Y:S01]  /*04e0*/  @P1 LDG.E R16, desc[UR6][R14.64+0x1c] ;  /* 0x00001c060e101981 */ /* 0x000ea2000c1e1900 */
[----:B---3--:R-:W-:-:S03]  /*04f0*/  @!P0 LOP3.LUT R7, R7, R18, RZ, 0x3c, !PT ;  /* 0x0000001207078212 */ /* 0x008fc600078e3cff */
[----:B------:R-:W3:Y:S01]  /*0500*/  @P2 LDG.E R18, desc[UR6][R14.64+0x28] ;  /* 0x000028060e122981 */ /* 0x000ee2000c1e1900 */
[----:B----4-:R-:W-:-:S03]  /*0510*/  @P1 LOP3.LUT R3, R3, R20, RZ, 0x3c, !PT ;  /* 0x0000001403031212 */ /* 0x010fc600078e3cff */
[----:B------:R-:W4:Y:S01]  /*0520*/  @P2 LDG.E R20, desc[UR6][R14.64+0x30] ;  /* 0x000030060e142981 */ /* 0x000f22000c1e1900 */
[----:B------:R-:W-:-:S03]  /*0530*/  @P5 LOP3.LUT R5, R5, R24, RZ, 0x3c, !PT ;  /* 0x0000001805055212 */ /* 0x000fc600078e3cff */
[----:B------:R-:W4:Y:S01]  /*0540*/  @P3 LDG.E R24, desc[UR6][R14.64+0x3c] ;  /* 0x00003c060e183981 */ /* 0x000f22000c1e1900 */
[----:B------:R-:W-:-:S03]  /*0550*/  @P1 LOP3.LUT R4, R4, R17, RZ, 0x3c, !PT ;  /* 0x0000001104041212 */ /* 0x000fc600078e3cff */
[----:B------:R-:W4:Y:S01]  /*0560*/  @P3 LDG.E R17, desc[UR6][R14.64+0x48] ;  /* 0x000048060e113981 */ /* 0x000f22000c1e1900 */
[----:B------:R-:W-:-:S03]  /*0570*/  @P2 LOP3.LUT R6, R6, R19, RZ, 0x3c, !PT ;  /* 0x0000001306062212 */ /* 0x000fc600078e3cff */
[----:B------:R-:W4:Y:S01]  /*0580*/  @P4 LDG.E R19, desc[UR6][R14.64+0x54] ;  /* 0x000054060e134981 */ /* 0x000f22000c1e1900 */
[----:B------:R-:W-:Y:S02]  /*0590*/  @P2 LOP3.LUT R4, R4, R21, RZ, 0x3c, !PT ;  /* 0x0000001504042212 */ /* 0x000fe400078e3cff */
[----:B------:R-:W-:Y:S01]  /*05a0*/  @P3 LOP3.LUT R6, R6, R23, RZ, 0x3c, !PT ;  /* 0x0000001706063212 */ /* 0x000fe200078e3cff */
[----:B------:R-:W4:Y:S04]  /*05b0*/  @P4 LDG.E R21, desc[UR6][R14.64+0x5c] ;  /* 0x00005c060e154981 */ /* 0x000f28000c1e1900 */
[----:B------:R-:W4:Y:S01]  /*05c0*/  @P5 LDG.E R23, desc[UR6][R14.64+0x68] ;  /* 0x000068060e175981 */ /* 0x000f22000c1e1900 */
[----:B--2---:R-:W-:-:S03]  /*05d0*/  @P1 LOP3.LUT R7, R7, R16, RZ, 0x3c, !PT ;  /* 0x0000001007071212 */ /* 0x004fc600078e3cff */
[----:B------:R-:W2:Y:S01]  /*05e0*/  @P4 LDG.E R16, desc[UR6][R14.64+0x50] ;  /* 0x000050060e104981 */ /* 0x000ea2000c1e1900 */
[----:B---3--:R-:W-:-:S03]  /*05f0*/  @P2 LOP3.LUT R3, R3, R18, RZ, 0x3c, !PT ;  /* 0x0000001203032212 */ /* 0x008fc600078e3cff */
[----:B------:R-:W3:Y:S01]  /*0600*/  @P4 LDG.E R18, desc[UR6][R14.64+0x58] ;  /* 0x000058060e124981 */ /* 0x000ee2000c1e1900 */
[----:B----4-:R-:W-:-:S03]  /*0610*/  @P2 LOP3.LUT R7, R7, R20, RZ, 0x3c, !PT ;  /* 0x0000001407072212 */ /* 0x010fc600078e3cff */
[----:B------:R-:W4:Y:S01]  /*0620*/  @P5 LDG.E R20, desc[UR6][R14.64+0x64] ;  /* 0x000064060e145981 */ /* 0x000f22000c1e1900 */
[----:B------:R-:W-:-:S03]  /*0630*/  @P3 LOP3.LUT R3, R3, R24, RZ, 0x3c, !PT ;  /* 0x0000001803033212 */ /* 0x000fc600078e3cff */
[----:B------:R-:W4:Y:S01]  /*0640*/  @P5 LDG.E R24, desc[UR6][R14.64+0x6c] ;  /* 0x00006c060e185981 */ /* 0x000f22000c1e1900 */
[----:B------:R-:W-:Y:S02]  /*0650*/  LOP3.LUT P0, RZ, R22, 0x80, RZ, 0xc0, !PT ;  /* 0x0000008016ff7812 */ /* 0x000fe4000780c0ff */
[----:B------:R-:W-:Y:S02]  /*0660*/  @P3 LOP3.LUT R7, R7, R26, RZ, 0x3c, !PT ;  /* 0x0000001a07073212 */ /* 0x000fe400078e3cff */
[----:B------:R-:W-:Y:S02]  /*0670*/  @P3 LOP3.LUT R4, R4, R17, RZ, 0x3c, !PT ;  /* 0x0000001104043212 */ /* 0x000fe400078e3cff */
[----:B------:R-:W4:Y:S01]  /*0680*/  @P6 LDG.E R17, desc[UR6][R14.64+0x7c] ;  /* 0x00007c060e116981 */ /* 0x000f22000c1e1900 */
[----:B------:R-:W-:-:S03]  /*0690*/  @P4 LOP3.LUT R6, R6, R19, RZ, 0x3c, !PT ;  /* 0x0000001306064212 */ /* 0x000fc600078e3cff */
[----:B------:R-:W4:Y:S01]  /*06a0*/  @P6 LDG.E R19, desc[UR6][R14.64+0x84] ;  /* 0x000084060e136981 */ /* 0x000f22000c1e1900 */
[----:B------:R-:W-:-:S03]  /*06b0*/  @P4 LOP3.LUT R4, R4, R21, RZ, 0x3c, !PT ;  /* 0x0000001504044212 */ /* 0x000fc600078e3cff */
[----:B------:R-:W4:Y:S01]  /*06c0*/  @P0 LDG.E R26, desc[UR6][R14.64+0x9c] ;  /* 0x00009c060e1a0981 */ /* 0x000f22000c1e1900 */
[----:B------:R-:W-:-:S03]  /*06d0*/  @P5 LOP3.LUT R6, R6, R23, RZ, 0x3c, !PT ;  /* 0x0000001706065212 */ /* 0x000fc600078e3cff */
        /* <DEDUP_REMOVED lines=10> */
[----:B------:R-:W-:Y:S02]  /*0780*/  @P5 LOP3.LUT R4, R4, R25, RZ, 0x3c, !PT ;  /* 0x0000001904045212 */ /* 0x000fe400078e3cff */
[----:B------:R-:W-:Y:S02]  /*0790*/  @P6 LOP3.LUT R5, R5, R28, RZ, 0x3c, !PT ;  /* 0x0000001c05056212 */ /* 0x000fe400078e3cff */
[----:B------:R-:W-:Y:S02]  /*07a0*/  @P6 LOP3.LUT R6, R6, R17, RZ, 0x3c, !PT ;  /* 0x0000001106066212 */ /* 0x000fe400078e3cff */
[----:B------:R-:W-:Y:S02]  /*07b0*/  @P6 LOP3.LUT R4, R4, R19, RZ, 0x3c, !PT ;  /* 0x0000001304046212 */ /* 0x000fe400078e3cff */
[----:B------:R-:W-:Y:S02]  /*07c0*/  @P0 LOP3.LUT R5, R5, R26, RZ, 0x3c, !PT ;  /* 0x0000001a05050212 */ /* 0x000fe400078e3cff */
[----:B------:R-:W-:-:S02]  /*07d0*/  @P0 LOP3.LUT R6, R6, R21, RZ, 0x3c, !PT ;  /* 0x0000001506060212 */ /* 0x000fc400078e3cff */
[----:B------:R-:W-:Y:S02]  /*07e0*/  @P0 LOP3.LUT R4, R4, R23, RZ, 0x3c, !PT ;  /* 0x0000001704040212 */ /* 0x000fe400078e3cff */
[----:B--2---:R-:W-:Y:S02]  /*07f0*/  @P6 LOP3.LUT R3, R3, R16, RZ, 0x3c, !PT ;  /* 0x0000001003036212 */ /* 0x004fe400078e3cff */
[----:B---3--:R-:W-:Y:S02]  /*0800*/  @P6 LOP3.LUT R7, R7, R18, RZ, 0x3c, !PT ;  /* 0x0000001207076212 */ /* 0x008fe400078e3cff */
[----:B----4-:R-:W-:Y:S02]  /*0810*/  @P0 LOP3.LUT R3, R3, R20, RZ, 0x3c, !PT ;  /* 0x0000001403030212 */ /* 0x010fe400078e3cff */
[----:B------:R-:W-:Y:S02]  /*0820*/  @P0 LOP3.LUT R7, R7, R24, RZ, 0x3c, !PT ;  /* 0x0000001807070212 */ /* 0x000fe400078e3cff */
[----:B------:R-:W-:-:S13]  /*0830*/  R2P PR, R22.B1, 0x7f ;  /* 0x0000007f16007804 */ /* 0x000fda0000001000 */
[----:B------:R-:W2:Y:S04]  /*0840*/  @P0 LDG.E R18, desc[UR6][R14.64+0xa0] ;  /* 0x0000a0060e120981 */ /* 0x000ea8000c1e1900 */
[----:B------:R-:W3:Y:S04]  /*0850*/  @P0 LDG.E R19, desc[UR6][R14.64+0xa4] ;  /* 0x0000a4060e130981 */ /* 0x000ee8000c1e1900 */
[----:B------:R-:W4:Y:S04]  /*0860*/  @P0 LDG.E R20, desc[UR6][R14.64+0xa8] ;  /* 0x0000a8060e140981 */ /* 0x000f28000c1e1900 */
[----:B------:R-:W4:Y:S04]  /*0870*/  @P0 LDG.E R21, desc[UR6][R14.64+0xac] ;  /* 0x0000ac060e150981 */ /* 0x000f28000c1e1900 */
[----:B------:R-:W4:Y:S04]  /*0880*/  @P0 LDG.E R24, desc[UR6][R14.64+0xb0] ;  /* 0x0000b0060e180981 */ /* 0x000f28000c1e1900 */
[----:B------:R-:W4:Y:S04]  /*0890*/  @P1 LDG.E R16, desc[UR6][R14.64+0xbc] ;  /* 0x0000bc060e101981 */ /* 0x000f28000c1e1900 */
[----:B------:R-:W4:Y:S04]  /*08a0*/  @P1 LDG.E R26, desc[UR6][R14.64+0xb4] ;  /* 0x0000b4060e1a1981 */ /* 0x000f28000c1e1900 */
        /* <DEDUP_REMOVED lines=11> */
[----:B------:R-:W-:Y:S01]  /*0960*/  LOP3.LUT P0, RZ, R22, 0x8000, RZ, 0xc0, !PT ;  /* 0x0000800016ff7812 */ /* 0x000fe2000780c0ff */
[----:B------:R-:W4:Y:S01]  /*0970*/  @P2 LDG.E R24, desc[UR6][R14.64+0xd8] ;  /* 0x0000d8060e182981 */ /* 0x000f22000c1e1900 */
[----:B------:R-:W-:-:S03]  /*0980*/  @P1 LOP3.LUT R7, R7, R16, RZ, 0x3c, !PT ;  /* 0x0000001007071212 */ /* 0x000fc600078e3cff */
[----:B------:R-:W4:Y:S01]  /*0990*/  @P2 LDG.E R22, desc[UR6][R14.64+0xd0] ;  /* 0x0000d0060e162981 */ /* 0x000f22000c1e1900 */
[----:B------:R-:W-:-:S03]  /*09a0*/  @P1 LOP3.LUT R3, R3, R26, RZ, 0x3c, !PT ;  /* 0x0000001a03031212 */ /* 0x000fc600078e3cff */
[----:B------:R-:W4:Y:S01]  /*09b0*/  @P3 LDG.E R16, desc[UR6][R14.64+0xe4] ;  /* 0x0000e4060e103981 */ /* 0x000f22000c1e1900 */
[----:B------:R-:W-:-:S03]  /*09c0*/  @P1 LOP3.LUT R6, R6, R23, RZ, 0x3c, !PT ;  /* 0x0000001706061212 */ /* 0x000fc600078e3cff */
[----:B------:R-:W4:Y:S01]  /*09d0*/  @P3 LDG.E R26, desc[UR6][R14.64+0xdc] ;  /* 0x0000dc060e1a3981 */ /* 0x000f22000c1e1900 */
[----:B------:R-:W-:-:S03]  /*09e0*/  @P1 LOP3.LUT R4, R4, R17, RZ, 0x3c, !PT ;  /* 0x0000001104041212 */ /* 0x000fc600078e3cff */
        /* <DEDUP_REMOVED lines=43> */
[----:B------:R-:W-:-:S04]  /*0ca0*/  UIADD3 UR4, UPT, UPT, UR4, 0x10, URZ ;  /* 0x0000001004047890 */ /* 0x000fc8000fffe0ff */
[----:B------:R-:W-:Y:S01]  /*0cb0*/  UISETP.NE.AND UP0, UPT, UR4, 0x20, UPT ;  /* 0x000000200400788c */ /* 0x000fe2000bf05270 */
[----:B--2---:R-:W-:Y:S02]  /*0cc0*/  @P5 LOP3.LUT R5, R5, R18, RZ, 0x3c, !PT ;  /* 0x0000001205055212 */ /* 0x004fe400078e3cff */
[----:B---3--:R-:W-:Y:S02]  /*0cd0*/  @P6 LOP3.LUT R6, R6, R19, RZ, 0x3c, !PT ;  /* 0x0000001306066212 */ /* 0x008fe400078e3cff */
[----:B----4-:R-:W-:Y:S02]  /*0ce0*/  @P6 LOP3.LUT R3, R3, R20, RZ, 0x3c, !PT ;  /* 0x0000001403036212 */ /* 0x010fe400078e3cff */
[----:B------:R-:W-:Y:S02]  /*0cf0*/  @P6 LOP3.LUT R4, R4, R21, RZ, 0x3c, !PT ;  /* 0x0000001504046212 */ /* 0x000fe400078e3cff */
[----:B------:R-:W-:Y:S02]  /*0d00*/  @P6 LOP3.LUT R7, R7, R22, RZ, 0x3c, !PT ;  /* 0x0000001607076212 */ /* 0x000fe400078e3cff */
[----:B------:R-:W-:-:S02]  /*0d10*/  @P6 LOP3.LUT R5, R5, R16, RZ, 0x3c, !PT ;  /* 0x0000001005056212 */ /* 0x000fc400078e3cff */
[----:B------:R-:W-:Y:S02]  /*0d20*/  @P0 LOP3.LUT R3, R3, R24, RZ, 0x3c, !PT ;  /* 0x0000001803030212 */ /* 0x000fe400078e3cff */
[----:B------:R-:W-:Y:S02]  /*0d30*/  @P0 LOP3.LUT R5, R5, R28, RZ, 0x3c, !PT ;  /* 0x0000001c05050212 */ /* 0x000fe400078e3cff */
[----:B------:R-:W-:Y:S02]  /*0d40*/  @P0 LOP3.LUT R7, R7, R26, RZ, 0x3c, !PT ;  /* 0x0000001a07070212 */ /* 0x000fe400078e3cff */
[----:B------:R-:W-:Y:S02]  /*0d50*/  @P0 LOP3.LUT R4, R4, R23, RZ, 0x3c, !PT ;  /* 0x0000001704040212 */ /* 0x000fe400078e3cff */
[----:B------:R-:W-:Y:S01]  /*0d60*/  @P0 LOP3.LUT R6, R6, R17, RZ, 0x3c, !PT ;  /* 0x0000001106060212 */ /* 0x000fe200078e3cff */
[----:B------:R-:W-:Y:S06]  /*0d70*/  BRA.U UP0, `(.L_x_13) ;  /* 0xfffffff500487547 */ /* 0x000fec000b83ffff */
[----:B------:R-:W-:-:S05]  /*0d80*/  VIADD R2, R2, 0x1 ;  /* 0x0000000102027836 */ /* 0x000fca0000000000 */
[----:B------:R-:W-:-:S13]  /*0d90*/  ISETP.NE.AND P0, PT, R2, 0x5, PT ;  /* 0x000000050200780c */ /* 0x000fda0003f05270 */
[----:B------:R-:W-:Y:S05]  /*0da0*/  @P0 BRA `(.L_x_14) ;  /* 0xfffffff400300947 */ /* 0x000fea000383ffff */
[----:B------:R-:W-:Y:S01]  /*0db0*/  LOP3.LUT R2, R10, 0x3, RZ, 0xc0, !PT ;  /* 0x000000030a027812 */ /* 0x000fe200078ec0ff */
[----:B------:R0:W-:Y:S03]  /*0dc0*/  STL.64 [R1+0x8], R6 ;  /* 0x0000080601007387 */ /* 0x0001e60000100a00 */
[----:B------:R-:W-:Y:S01]  /*0dd0*/  ISETP.NE.U32.AND P0, PT, R2, 0x1, PT ;  /* 0x000000010200780c */ /* 0x000fe20003f05070 */
[----:B------:R0:W-:Y:S03]  /*0de0*/  STL.64 [R1+0x10], R4 ;  /* 0x0000100401007387 */ /* 0x0001e60000100a00 */
[----:B------:R-:W-:Y:S01]  /*0df0*/  ISETP.NE.AND.EX P0, PT, RZ, RZ, PT, P0 ;  /* 0x000000ffff00720c */ /* 0x000fe20003f05300 */
[----:B------:R0:W-:-:S12]  /*0e00*/  STL [R1+0x4], R3 ;  /* 0x0000040301007387 */ /* 0x0001d80000100800 */
[----:B0-----:R-:W-:Y:S05]  /*0e10*/  @!P0 BRA `(.L_x_12) ;  /* 0x0000001400f08947 */ /* 0x001fea0003800000 */
[----:B------:R-:W-:Y:S01]  /*0e20*/  UMOV UR4, URZ ;  /* 0x000000ff00047c82 */ /* 0x000fe20008000000 */
[----:B------:R-:W-:Y:S01]  /*0e30*/  CS2R R2, SRZ ;  /* 0x0000000000027805 */ /* 0x000fe2000001ff00 */
[----:B------:R-:W-:Y:S01]  /*0e40*/  IMAD.MOV.U32 R4, RZ, RZ, RZ ;  /* 0x000000ffff047224 */ /* 0x000fe200078e00ff */
[----:B------:R-:W-:Y:S01]  /*0e50*/  CS2R R6, SRZ ;  /* 0x0000000000067805 */ /* 0x000fe2000001ff00 */
[----:B------:R-:W-:-:S07]  /*0e60*/  IMAD.U32 R5, RZ, RZ, UR4 ;  /* 0x00000004ff057e24 */ /* 0x000fce000f8e00ff */
.L_x_16:
[----:B------:R-:W-:-:S06]  /*0e70*/  IMAD R12, R2, 0x4, R1 ;  /* 0x00000004020c7824 */ /* 0x000fcc00078e0201 */
[----:B------:R-:W5:Y:S01]  /*0e80*/  LDL R12, [R12+0x4] ;  /* 0x000004000c0c7983 */ /* 0x000f620000100800 */
[----:B------:R-:W-:-:S05]  /*0e90*/  UMOV UR4, URZ ;  /* 0x000000ff00047c82 */ /* 0x000fca0008000000 */
.L_x_15:
        /* <DEDUP_REMOVED lines=180> */
[----:B------:R0:W-:Y:S03]  /*19e0*/  STL [R1+0x4], R3 ;  /* 0x0000040301007387 */ /* 0x0001e60000100800 */
[----:B------:R-:W-:Y:S01]  /*19f0*/  ISETP.NE.AND.EX P0, PT, RZ, RZ, PT, P0 ;  /* 0x000000ffff00720c */ /* 0x000fe20003f05300 */
[----:B------:R0:W-:-:S12]  /*1a00*/  STL.64 [R1+0x10], R4 ;  /* 0x0000100401007387 */ /* 0x0001d80000100a00 */
[----:B0-----:R-:W-:Y:S05]  /*1a10*/  @P0 BRA `(.L_x_12) ;  /* 0x0000000800f00947 */ /* 0x001fea0003800000 */
[----:B------:R-:W-:Y:S01]  /*1a20*/  UMOV UR4, URZ ;  /* 0x000000ff00047c82 */ /* 0x000fe20008000000 */
[----:B------:R-:W-:Y:S01]  /*1a30*/  CS2R R2, SRZ ;  /* 0x0000000000027805 */ /* 0x000fe2000001ff00 */
[----:B------:R-:W-:Y:S01]  /*1a40*/  IMAD.MOV.U32 R4, RZ, RZ, RZ ;  /* 0x000000ffff047224 */ /* 0x000fe200078e00ff */
[----:B------:R-:W-:Y:S01]  /*1a50*/  CS2R R6, SRZ ;  /* 0x0000000000067805 */ /* 0x000fe2000001ff00 */
[----:B------:R-:W-:-:S07]  /*1a60*/  IMAD.U32 R5, RZ, RZ, UR4 ;  /* 0x00000004ff057e24 */ /* 0x000fce000f8e00ff */
.L_x_18:
[----:B------:R-:W-:-:S06]  /*1a70*/  IMAD R12, R2, 0x4, R1 ;  /* 0x00000004020c7824 */ /* 0x000fcc00078e0201 */
[----:B------:R-:W5:Y:S01]  /*1a80*/  LDL R12, [R12+0x4] ;  /* 0x000004000c0c7983 */ /* 0x000f620000100800 */
[----:B------:R-:W-:-:S05]  /*1a90*/  UMOV UR4, URZ ;  /* 0x000000ff00047c82 */ /* 0x000fca0008000000 */
.L_x_17:
        /* <DEDUP_REMOVED lines=177> */
[----:B------:R0:W-:Y:S04]  /*25b0*/  STL.64 [R1+0x8], R6 ;  /* 0x0000080601007387 */ /* 0x0001e80000100a00 */
[----:B------:R0:W-:Y:S04]  /*25c0*/  STL [R1+0x4], R3 ;  /* 0x0000040301007387 */ /* 0x0001e80000100800 */
[----:B------:R0:W-:Y:S02]  /*25d0*/  STL.64 [R1+0x10], R4 ;  /* 0x0000100401007387 */ /* 0x0001e40000100a00 */
.L_x_12:
[----:B------:R-:W-:Y:S05]  /*25e0*/  BSYNC.RECONVERGENT B1 ;  /* 0x0000000000017941 */ /* 0x000fea0003800200 */
.L_x_11:
[C---:B------:R-:W-:Y:S01]  /*25f0*/  ISETP.GT.U32.AND P0, PT, R10.reuse, 0x3, PT ;  /* 0x000000030a00780c */ /* 0x040fe20003f04070 */
[----:B------:R-:W-:Y:S01]  /*2600*/  VIADD R11, R11, 0x1 ;  /* 0x000000010b0b7836 */ /* 0x000fe20000000000 */
[--C-:B------:R-:W-:Y:S02]  /*2610*/  SHF.R.U64 R10, R10, 0x2, R13.reuse ;  /* 0x000000020a0a7819 */ /* 0x100fe4000000120d */
[----:B------:R-:W-:Y:S02]  /*2620*/  ISETP.GT.U32.AND.EX P0, PT, R13, RZ, PT, P0 ;  /* 0x000000ff0d00720c */ /* 0x000fe40003f04100 */
[----:B------:R-:W-:-:S11]  /*2630*/  SHF.R.U32.HI R13, RZ, 0x2, R13 ;  /* 0x00000002ff0d7819 */ /* 0x000fd6000001160d */
[----:B------:R-:W-:Y:S05]  /*2640*/  @P0 BRA `(.L_x_19) ;  /* 0xffffffd800e00947 */ /* 0x000fea000383ffff */
.L_x_10:
[----:B------:R-:W-:Y:S05]  /*2650*/  BSYNC.RECONVERGENT B0 ;  /* 0x0000000000007941 */ /* 0x000fea0003800200 */
.L_x_9:
[----:B------:R-:W1:Y:S01]  /*2660*/  LDCU UR4, c[0x0][0x38c] ;  /* 0x00007180ff0477ac */ /* 0x000e620008000800 */
[----:B------:R-:W2:Y:S01]  /*2670*/  LDC R8, c[0x0][0x388] ;  /* 0x0000e200ff087b82 */ /* 0x000ea20000000800 */
[----:B0-----:R-:W-:Y:S01]  /*2680*/  SHF.R.U32.HI R2, RZ, 0x2, R3 ;  /* 0x00000002ff027819 */ /* 0x001fe20000011603 */
[----:B------:R-:W-:Y:S01]  /*2690*/  IMAD.MOV.U32 R9, RZ, RZ, -0x266e14b1 ;  /* 0xd991eb4fff097424 */ /* 0x000fe200078e00ff */
[----:B------:R-:W0:Y:S02]  /*26a0*/  LDCU.64 UR8, c[0x0][0x380] ;  /* 0x00007000ff0877ac */ /* 0x000e240008000a00 */
[----:B------:R-:W-:Y:S01]  /*26b0*/  LOP3.LUT R2, R2, R3, RZ, 0x3c, !PT ;  /* 0x0000000302027212 */ /* 0x000fe200078e3cff */
[----:B------:R-:W-:Y:S01]  /*26c0*/  IMAD.SHL.U32 R3, R5, 0x10, RZ ;  /* 0x0000001005037824 */ /* 0x000fe200078e00ff */
[----:B-1----:R-:W1:Y:S01]  /*26d0*/  I2F.U32.RP R4, UR4 ;  /* 0x0000000400047d06 */ /* 0x002e620008209000 */
[----:B------:R-:W-:Y:S02]  /*26e0*/  ISETP.NE.U32.AND P1, PT, RZ, UR4, PT ;  /* 0x00000004ff007c0c */ /* 0x000fe4000bf25070 */
[----:B--2---:R-:W-:-:S02]  /*26f0*/  ISETP.GT.AND P0, PT, R8, -0x1, PT ;  /* 0xffffffff0800780c */ /* 0x004fc40003f04270 */
[----:B------:R-:W-:Y:S02]  /*2700*/  LOP3.LUT R8, R8, 0xaad26b49, RZ, 0x3c, !PT ;  /* 0xaad26b4908087812 */ /* 0x000fe400078e3cff */
[----:B------:R-:W-:-:S03]  /*2710*/  SEL R9, R9, 0x8bf16996, P0 ;  /* 0x8bf1699609097807 */ /* 0x000fc60000000000 */
[----:B------:R-:W-:Y:S01]  /*2720*/  IMAD R8, R8, 0x4182bed5, RZ ;  /* 0x4182bed508087824 */ /* 0x000fe200078e02ff */
[----:B-1----:R-:W1:Y:S04]  /*2730*/  MUFU.RCP R4, R4 ;  /* 0x0000000400047308 */ /* 0x002e680000001000 */
[----:B------:R-:W-:Y:S01]  /*2740*/  IADD3 R9, PT, PT, R9, 0x64f0c9, R8 ;  /* 0x0064f0c909097810 */ /* 0x000fe20007ffe008 */
[----:B-1----:R-:W-:Y:S02]  /*2750*/  VIADD R6, R4, 0xffffffe ;  /* 0x0ffffffe04067836 */ /* 0x002fe40000000000 */
[C---:B------:R-:W-:Y:S02]  /*2760*/  IMAD.SHL.U32 R4, R2.reuse, 0x2, RZ ;  /* 0x0000000202047824 */ /* 0x040fe400078e00ff */
[----:B------:R-:W1:Y:S03]  /*2770*/  F2I.FTZ.U32.TRUNC.NTZ R7, R6 ;  /* 0x0000000600077305 */ /* 0x000e66000021f000 */
[----:B------:R-:W-:-:S04]  /*2780*/  LOP3.LUT R4, R2, R4, R3, 0x96, !PT ;  /* 0x0000000402047212 */ /* 0x000fc800078e9603 */
[----:B------:R-:W-:-:S04]  /*2790*/  LOP3.LUT R4, R4, R5, RZ, 0x3c, !PT ;  /* 0x0000000504047212 */ /* 0x000fc800078e3cff */
[----:B------:R-:W-:Y:S01]  /*27a0*/  IADD3 R4, PT, PT, R9, 0x587c5, R4 ;  /* 0x000587c509047810 */ /* 0x000fe20007ffe004 */
[----:B-1----:R-:W-:-:S04]  /*27b0*/  IMAD.MOV R6, RZ, RZ, -R7 ;  /* 0x000000ffff067224 */ /* 0x002fc800078e0a07 */
[----:B------:R-:W-:Y:S02]  /*27c0*/  IMAD R3, R6, UR4, RZ ;  /* 0x0000000406037c24 */ /* 0x000fe4000f8e02ff */
[----:B------:R-:W-:-:S04]  /*27d0*/  IMAD.MOV.U32 R6, RZ, RZ, RZ ;  /* 0x000000ffff067224 */ /* 0x000fc800078e00ff */
[----:B------:R-:W-:Y:S01]  /*27e0*/  IMAD.HI.U32 R7, R7, R3, R6 ;  /* 0x0000000307077227 */ /* 0x000fe200078e0006 */
[----:B------:R-:W-:-:S05]  /*27f0*/  SHF.R.S32.HI R3, RZ, 0x1f, R0 ;  /* 0x0000001fff037819 */ /* 0x000fca0000011400 */
[----:B------:R-:W-:-:S04]  /*2800*/  IMAD.HI.U32 R7, R7, R4, RZ ;  /* 0x0000000407077227 */ /* 0x000fc800078e00ff */
[----:B------:R-:W-:-:S04]  /*2810*/  IMAD.MOV R7, RZ, RZ, -R7 ;  /* 0x000000ffff077224 */ /* 0x000fc800078e0a07 */
[----:B------:R-:W-:-:S05]  /*2820*/  IMAD R4, R7, UR4, R4 ;  /* 0x0000000407047c24 */ /* 0x000fca000f8e0204 */
[----:B------:R-:W-:-:S13]  /*2830*/  ISETP.GE.U32.AND P0, PT, R4, UR4, PT ;  /* 0x0000000404007c0c */ /* 0x000fda000bf06070 */
[----:B------:R-:W-:-:S05]  /*2840*/  @P0 VIADD R4, R4, -UR4 ;  /* 0x8000000404040c36 */ /* 0x000fca0008000000 */
[----:B------:R-:W-:-:S13]  /*2850*/  ISETP.GE.U32.AND P0, PT, R4, UR4, PT ;  /* 0x0000000404007c0c */ /* 0x000fda000bf06070 */
[----:B------:R-:W-:Y:S01]  /*2860*/  @P0 VIADD R4, R4, -UR4 ;  /* 0x8000000404040c36 */ /* 0x000fe20008000000 */
[----:B------:R-:W-:Y:S02]  /*2870*/  @!P1 LOP3.LUT R4, RZ, UR4, RZ, 0x33, !PT ;  /* 0x00000004ff049c12 */ /* 0x000fe4000f8e33ff */
[----:B0-----:R-:W-:-:S03]  /*2880*/  LEA R2, P0, R0, UR8, 0x2 ;  /* 0x0000000800027c11 */ /* 0x001fc6000f8010ff */
[----:B------:R-:W-:Y:S01]  /*2890*/  VIADD R4, R4, 0x1 ;  /* 0x0000000104047836 */ /* 0x000fe20000000000 */
[----:B------:R-:W-:-:S04]  /*28a0*/  LEA.HI.X R3, R0, UR9, R3, 0x2, P0 ;  /* 0x0000000900037c11 */ /* 0x000fc800080f1403 */
[----:B------:R-:W-:-:S05]  /*28b0*/  IABS R5, R4 ;  /* 0x0000000400057213 */ /* 0x000fca0000000000 */
[----:B------:R-:W-:Y:S01]  /*28c0*/  STG.E desc[UR6][R2.64], R5 ;  /* 0x0000000502007986 */ /* 0x000fe2000c101906 */
[----:B------:R-:W-:Y:S05]  /*28d0*/  EXIT ;  /* 0x000000000000794d */ /* 0x000fea0003800000 */
.L_x_20:
        /* <DEDUP_REMOVED lines=10> */
.L_x_22:


//--------------------- .nv.global.init           --------------------------
	.section	.nv.global.init,"aw",@progbits
	.align	4
.nv.global.init:
	.type		mrg32k3aM1SubSeq,@object
	.size		mrg32k3aM1SubSeq,(mrg32k3aM2SubSeq - mrg32k3aM1SubSeq)
mrg32k3aM1SubSeq:
        /*0000*/ 	.byte	0x0b, 0xcc, 0xee, 0x04, 0x73, 0x29, 0x8b, 0x6f, 0xf6, 0x53, 0x03, 0xf6, 0x23, 0xf6, 0xea, 0xda
        /* <DEDUP_REMOVED lines=125> */
	.type		mrg32k3aM2SubSeq,@object
	.size		mrg32k3aM2SubSeq,(mrg32k3aM1 - mrg32k3aM2SubSeq)
mrg32k3aM2SubSeq:
        /* <DEDUP_REMOVED lines=126> */
	.type		mrg32k3aM1,@object
	.size		mrg32k3aM1,(mrg32k3aM1Seq - mrg32k3aM1)
mrg32k3aM1:
        /* <DEDUP_REMOVED lines=144> */
	.type		mrg32k3aM1Seq,@object
	.size		mrg32k3aM1Seq,(mrg32k3aM2 - mrg32k3aM1Seq)
mrg32k3aM1Seq:
        /* <DEDUP_REMOVED lines=144> */
	.type		mrg32k3aM2,@object
	.size		mrg32k3aM2,(mrg32k3aM2Seq - mrg32k3aM2)
mrg32k3aM2:
        /* <DEDUP_REMOVED lines=144> */
	.type		mrg32k3aM2Seq,@object
	.size		mrg32k3aM2Seq,(precalc_xorwow_matrix - mrg32k3aM2Seq)
mrg32k3aM2Seq:
        /* <DEDUP_REMOVED lines=144> */
	.type		precalc_xorwow_matrix,@object
	.size		precalc_xorwow_matrix,(precalc_xorwow_offset_matrix - precalc_xorwow_matrix)
precalc_xorwow_matrix:
        /* <DEDUP_REMOVED lines=6400> */
	.type		precalc_xorwow_offset_matrix,@object
	.size		precalc_xorwow_offset_matrix,($str$1 - precalc_xorwow_offset_matrix)
precalc_xorwow_offset_matrix:
        /* <DEDUP_REMOVED lines=6400> */
	.type		$str$1,@object
	.size		$str$1,($str - $str$1)
$str$1:
        /*353c0*/ 	.byte	0x0a, 0x45, 0x6c, 0x20, 0x63, 0x6f, 0x6c, 0x6f, 0x72, 0x20, 0x6e, 0x6f, 0x20, 0x63, 0x6f, 0x69
        /*353d0*/ 	.byte	0x6e, 0x63, 0x69, 0x64, 0x65, 0x20, 0x25, 0x64, 0x0a, 0x00
	.type		$str,@object
	.size		$str,(.L_11 - $str)
$str:
        /*353da*/ 	.byte	0x0a, 0x43, 0x61, 0x6d, 0x69, 0x6e, 0x6f, 0x20, 0x6e, 0x6f, 0x20, 0x65, 0x6e, 0x63, 0x6f, 0x6e
        /*353ea*/ 	.byte	0x74, 0x72, 0x61, 0x64, 0x6f, 0x20, 0x64, 0x65, 0x73, 0x64, 0x65, 0x20, 0x6c, 0x61, 0x20, 0x70
        /*353fa*/ 	.byte	0x6f, 0x73, 0x69, 0x63, 0x69, 0x6f, 0x6e, 0x20, 0x25, 0x64, 0x0a, 0x00
.L_11:


//--------------------- .nv.shared._Z20kernelEliminarBloquePiPS_iiii --------------------------
	.section	.nv.shared._Z20kernelEliminarBloquePiPS_iiii,"aw",@nobits
	.sectionflags	@""
	.align	4
.nv.shared._Z20kernelEliminarBloquePiPS_iiii:
	.zero		1028


//--------------------- .nv.shared.reserved.0     --------------------------
	.section	.nv.shared.reserved.0,"aw",@nobits
	.weak		__nv_reservedSMEM_offset_0_alias
	.size		__nv_reservedSMEM_offset_0_alias, 0, 64
	.other		__nv_reservedSMEM_offset_0_alias,@"STO_CUDA_RESERVED_SHARED STV_DEFAULT"
__nv_reservedSMEM_offset_0_alias:
	.zero		0
	.zero		64


//--------------------- .nv.constant0._Z20kernelEliminarBloquePiPS_iiii --------------------------
	.section	.nv.constant0._Z20kernelEliminarBloquePiPS_iiii,"a",@progbits
	.sectionflags	@""
	.align	4
.nv.constant0._Z20kernelEliminarBloquePiPS_iiii:
	.zero		928


//--------------------- .nv.constant0._Z20kernelGenerarTableroPiii --------------------------
	.section	.nv.constant0._Z20kernelGenerarTableroPiii,"a",@progbits
	.sectionflags	@""
	.align	4
.nv.constant0._Z20kernelGenerarTableroPiii:
	.zero		912


//--------------------- SYMBOLS --------------------------

	.type		.nv.reservedSmem.offset0,@object
	.size		.nv.reservedSmem.offset0,0x4
	.type		.nv.reservedSmem.cap,@object
	.size		.nv.reservedSmem.cap,0x4
	.type		vprintf,@function
